//
// Generated by NVIDIA NVVM Compiler
//
// Compiler Build ID: CL-36424714
// Cuda compilation tools, release 13.0, V13.0.88
// Based on NVVM 20.0.0
//

.version 9.0
.target sm_100
.address_size 64

	// .globl	_Z15matrixAddKernelPdS_S_i

.visible .entry _Z15matrixAddKernelPdS_S_i(
	.param .u64 .ptr .align 1 _Z15matrixAddKernelPdS_S_i_param_0,
	.param .u64 .ptr .align 1 _Z15matrixAddKernelPdS_S_i_param_1,
	.param .u64 .ptr .align 1 _Z15matrixAddKernelPdS_S_i_param_2,
	.param .u32 _Z15matrixAddKernelPdS_S_i_param_3
)
{
	.reg .pred 	%p<2>;
	.reg .b32 	%r<6>;
	.reg .b64 	%rd<11>;
	.reg .b64 	%fd<4>;

	ld.param.u64 	%rd1, [_Z15matrixAddKernelPdS_S_i_param_0];
	ld.param.u64 	%rd2, [_Z15matrixAddKernelPdS_S_i_param_1];
	ld.param.u64 	%rd3, [_Z15matrixAddKernelPdS_S_i_param_2];
	ld.param.u32 	%r2, [_Z15matrixAddKernelPdS_S_i_param_3];
	mov.u32 	%r3, %ntid.x;
	mov.u32 	%r4, %ctaid.x;
	mov.u32 	%r5, %tid.x;
	mad.lo.s32 	%r1, %r3, %r4, %r5;
	setp.ge.s32 	%p1, %r1, %r2;
	@%p1 bra 	$L__BB0_2;
	cvta.to.global.u64 	%rd4, %rd1;
	cvta.to.global.u64 	%rd5, %rd2;
	cvta.to.global.u64 	%rd6, %rd3;
	mul.wide.s32 	%rd7, %r1, 8;
	add.s64 	%rd8, %rd4, %rd7;
	ld.global.f64 	%fd1, [%rd8];
	add.s64 	%rd9, %rd5, %rd7;
	ld.global.f64 	%fd2, [%rd9];
	add.f64 	%fd3, %fd1, %fd2;
	add.s64 	%rd10, %rd6, %rd7;
	st.global.f64 	[%rd10], %fd3;
$L__BB0_2:
	ret;

}
	// .globl	_Z15checkZeroKernelPdiPi
.visible .entry _Z15checkZeroKernelPdiPi(
	.param .u64 .ptr .align 1 _Z15checkZeroKernelPdiPi_param_0,
	.param .u32 _Z15checkZeroKernelPdiPi_param_1,
	.param .u64 .ptr .align 1 _Z15checkZeroKernelPdiPi_param_2
)
{
	.reg .pred 	%p<3>;
	.reg .b32 	%r<7>;
	.reg .b64 	%rd<7>;
	.reg .b64 	%fd<2>;

	ld.param.u64 	%rd1, [_Z15checkZeroKernelPdiPi_param_0];
	ld.param.u32 	%r2, [_Z15checkZeroKernelPdiPi_param_1];
	ld.param.u64 	%rd2, [_Z15checkZeroKernelPdiPi_param_2];
	mov.u32 	%r3, %ntid.x;
	mov.u32 	%r4, %ctaid.x;
	mov.u32 	%r5, %tid.x;
	mad.lo.s32 	%r1, %r3, %r4, %r5;
	setp.ge.s32 	%p1, %r1, %r2;
	@%p1 bra 	$L__BB1_3;
	cvta.to.global.u64 	%rd3, %rd1;
	mul.wide.s32 	%rd4, %r1, 8;
	add.s64 	%rd5, %rd3, %rd4;
	ld.global.f64 	%fd1, [%rd5];
	setp.neu.f64 	%p2, %fd1, 0d0000000000000000;
	@%p2 bra 	$L__BB1_3;
	cvta.to.global.u64 	%rd6, %rd2;
	mov.b32 	%r6, 1;
	st.global.u32 	[%rd6], %r6;
$L__BB1_3:
	ret;

}
	// .globl	_Z18matrixDivideKernelPdS_S_i
.visible .entry _Z18matrixDivideKernelPdS_S_i(
	.param .u64 .ptr .align 1 _Z18matrixDivideKernelPdS_S_i_param_0,
	.param .u64 .ptr .align 1 _Z18matrixDivideKernelPdS_S_i_param_1,
	.param .u64 .ptr .align 1 _Z18matrixDivideKernelPdS_S_i_param_2,
	.param .u32 _Z18matrixDivideKernelPdS_S_i_param_3
)
{
	.reg .pred 	%p<2>;
	.reg .b32 	%r<6>;
	.reg .b64 	%rd<11>;
	.reg .b64 	%fd<4>;

	ld.param.u64 	%rd1, [_Z18matrixDivideKernelPdS_S_i_param_0];
	ld.param.u64 	%rd2, [_Z18matrixDivideKernelPdS_S_i_param_1];
	ld.param.u64 	%rd3, [_Z18matrixDivideKernelPdS_S_i_param_2];
	ld.param.u32 	%r2, [_Z18matrixDivideKernelPdS_S_i_param_3];
	mov.u32 	%r3, %ntid.x;
	mov.u32 	%r4, %ctaid.x;
	mov.u32 	%r5, %tid.x;
	mad.lo.s32 	%r1, %r3, %r4, %r5;
	setp.ge.s32 	%p1, %r1, %r2;
	@%p1 bra 	$L__BB2_2;
	cvta.to.global.u64 	%rd4, %rd1;
	cvta.to.global.u64 	%rd5, %rd2;
	cvta.to.global.u64 	%rd6, %rd3;
	mul.wide.s32 	%rd7, %r1, 8;
	add.s64 	%rd8, %rd4, %rd7;
	ld.global.f64 	%fd1, [%rd8];
	add.s64 	%rd9, %rd5, %rd7;
	ld.global.f64 	%fd2, [%rd9];
	div.rn.f64 	%fd3, %fd1, %fd2;
	add.s64 	%rd10, %rd6, %rd7;
	st.global.f64 	[%rd10], %fd3;
$L__BB2_2:
	ret;

}
	// .globl	_Z20matrixMultiplyKernelPdS_S_ii
.visible .entry _Z20matrixMultiplyKernelPdS_S_ii(
	.param .u64 .ptr .align 1 _Z20matrixMultiplyKernelPdS_S_ii_param_0,
	.param .u64 .ptr .align 1 _Z20matrixMultiplyKernelPdS_S_ii_param_1,
	.param .u64 .ptr .align 1 _Z20matrixMultiplyKernelPdS_S_ii_param_2,
	.param .u32 _Z20matrixMultiplyKernelPdS_S_ii_param_3,
	.param .u32 _Z20matrixMultiplyKernelPdS_S_ii_param_4
)
{
	.reg .pred 	%p<12>;
	.reg .b32 	%r<44>;
	.reg .b64 	%rd<52>;
	.reg .b64 	%fd<67>;

	ld.param.u64 	%rd10, [_Z20matrixMultiplyKernelPdS_S_ii_param_0];
	ld.param.u64 	%rd11, [_Z20matrixMultiplyKernelPdS_S_ii_param_1];
	ld.param.u32 	%r21, [_Z20matrixMultiplyKernelPdS_S_ii_param_3];
	ld.param.u32 	%r20, [_Z20matrixMultiplyKernelPdS_S_ii_param_4];
	cvta.to.global.u64 	%rd1, %rd11;
	cvta.to.global.u64 	%rd2, %rd10;
	mov.u32 	%r22, %ntid.x;
	mov.u32 	%r23, %ctaid.x;
	mov.u32 	%r24, %tid.x;
	mad.lo.s32 	%r25, %r22, %r23, %r24;
	div.s32 	%r1, %r25, %r20;
	mul.lo.s32 	%r26, %r1, %r20;
	sub.s32 	%r2, %r25, %r26;
	setp.ge.s32 	%p1, %r1, %r21;
	setp.lt.s32 	%p2, %r20, 0;
	or.pred  	%p3, %p2, %p1;
	@%p3 bra 	$L__BB3_13;
	max.u32 	%r4, %r20, 1;
	setp.lt.u32 	%p4, %r20, 8;
	mov.f64 	%fd66, 0d0000000000000000;
	mov.b32 	%r42, 0;
	@%p4 bra 	$L__BB3_4;
	and.b32  	%r28, %r4, 2147483640;
	neg.s32 	%r40, %r28;
	mul.wide.u32 	%rd12, %r20, 8;
	add.s64 	%rd3, %rd1, %rd12;
	mul.wide.u32 	%rd13, %r20, 24;
	add.s64 	%rd4, %rd1, %rd13;
	mul.wide.u32 	%rd14, %r20, 32;
	add.s64 	%rd5, %rd1, %rd14;
	mul.wide.u32 	%rd15, %r20, 40;
	add.s64 	%rd6, %rd1, %rd15;
	mul.wide.u32 	%rd16, %r20, 48;
	add.s64 	%rd7, %rd1, %rd16;
	mul.wide.u32 	%rd17, %r20, 56;
	add.s64 	%rd8, %rd1, %rd17;
	mov.f64 	%fd66, 0d0000000000000000;
	mov.u32 	%r38, %r26;
	mov.u32 	%r39, %r2;
$L__BB3_3:
	.pragma "nounroll";
	and.b32  	%r42, %r4, 2147483640;
	mul.wide.s32 	%rd18, %r39, 8;
	add.s64 	%rd19, %rd3, %rd18;
	mul.wide.u32 	%rd20, %r20, 16;
	add.s64 	%rd21, %rd1, %rd18;
	add.s64 	%rd22, %rd21, %rd20;
	add.s64 	%rd23, %rd4, %rd18;
	add.s64 	%rd24, %rd5, %rd18;
	add.s64 	%rd25, %rd6, %rd18;
	add.s64 	%rd26, %rd7, %rd18;
	add.s64 	%rd27, %rd8, %rd18;
	mul.wide.s32 	%rd28, %r38, 8;
	add.s64 	%rd29, %rd2, %rd28;
	ld.global.f64 	%fd16, [%rd29];
	ld.global.f64 	%fd17, [%rd21];
	fma.rn.f64 	%fd18, %fd16, %fd17, %fd66;
	ld.global.f64 	%fd19, [%rd29+8];
	ld.global.f64 	%fd20, [%rd19];
	fma.rn.f64 	%fd21, %fd19, %fd20, %fd18;
	ld.global.f64 	%fd22, [%rd29+16];
	ld.global.f64 	%fd23, [%rd22];
	fma.rn.f64 	%fd24, %fd22, %fd23, %fd21;
	ld.global.f64 	%fd25, [%rd29+24];
	ld.global.f64 	%fd26, [%rd23];
	fma.rn.f64 	%fd27, %fd25, %fd26, %fd24;
	ld.global.f64 	%fd28, [%rd29+32];
	ld.global.f64 	%fd29, [%rd24];
	fma.rn.f64 	%fd30, %fd28, %fd29, %fd27;
	ld.global.f64 	%fd31, [%rd29+40];
	ld.global.f64 	%fd32, [%rd25];
	fma.rn.f64 	%fd33, %fd31, %fd32, %fd30;
	ld.global.f64 	%fd34, [%rd29+48];
	ld.global.f64 	%fd35, [%rd26];
	fma.rn.f64 	%fd36, %fd34, %fd35, %fd33;
	ld.global.f64 	%fd37, [%rd29+56];
	ld.global.f64 	%fd38, [%rd27];
	fma.rn.f64 	%fd66, %fd37, %fd38, %fd36;
	add.s32 	%r40, %r40, 8;
	shl.b32 	%r29, %r20, 3;
	add.s32 	%r39, %r39, %r29;
	add.s32 	%r38, %r38, 8;
	setp.ne.s32 	%p5, %r40, 0;
	@%p5 bra 	$L__BB3_3;
$L__BB3_4:
	and.b32  	%r14, %r4, 7;
	setp.eq.s32 	%p6, %r14, 0;
	@%p6 bra 	$L__BB3_12;
	and.b32  	%r15, %r4, 3;
	setp.lt.u32 	%p7, %r14, 4;
	@%p7 bra 	$L__BB3_7;
	add.s32 	%r30, %r42, %r26;
	mul.wide.s32 	%rd30, %r30, 8;
	add.s64 	%rd31, %rd2, %rd30;
	ld.global.f64 	%fd40, [%rd31];
	mad.lo.s32 	%r31, %r42, %r20, %r2;
	mul.wide.s32 	%rd32, %r31, 8;
	add.s64 	%rd33, %rd1, %rd32;
	ld.global.f64 	%fd41, [%rd33];
	fma.rn.f64 	%fd42, %fd40, %fd41, %fd66;
	ld.global.f64 	%fd43, [%rd31+8];
	mul.wide.u32 	%rd34, %r20, 8;
	add.s64 	%rd35, %rd33, %rd34;
	ld.global.f64 	%fd44, [%rd35];
	fma.rn.f64 	%fd45, %fd43, %fd44, %fd42;
	ld.global.f64 	%fd46, [%rd31+16];
	add.s64 	%rd36, %rd35, %rd34;
	ld.global.f64 	%fd47, [%rd36];
	fma.rn.f64 	%fd48, %fd46, %fd47, %fd45;
	ld.global.f64 	%fd49, [%rd31+24];
	add.s64 	%rd37, %rd36, %rd34;
	ld.global.f64 	%fd50, [%rd37];
	fma.rn.f64 	%fd66, %fd49, %fd50, %fd48;
	add.s32 	%r42, %r42, 4;
$L__BB3_7:
	setp.eq.s32 	%p8, %r15, 0;
	@%p8 bra 	$L__BB3_12;
	setp.eq.s32 	%p9, %r15, 1;
	@%p9 bra 	$L__BB3_10;
	add.s32 	%r32, %r42, %r26;
	mul.wide.s32 	%rd38, %r32, 8;
	add.s64 	%rd39, %rd2, %rd38;
	ld.global.f64 	%fd52, [%rd39];
	mad.lo.s32 	%r33, %r42, %r20, %r2;
	mul.wide.s32 	%rd40, %r33, 8;
	add.s64 	%rd41, %rd1, %rd40;
	ld.global.f64 	%fd53, [%rd41];
	fma.rn.f64 	%fd54, %fd52, %fd53, %fd66;
	ld.global.f64 	%fd55, [%rd39+8];
	mul.wide.u32 	%rd42, %r20, 8;
	add.s64 	%rd43, %rd41, %rd42;
	ld.global.f64 	%fd56, [%rd43];
	fma.rn.f64 	%fd66, %fd55, %fd56, %fd54;
	add.s32 	%r42, %r42, 2;
$L__BB3_10:
	and.b32  	%r34, %r4, 1;
	setp.eq.b32 	%p10, %r34, 1;
	not.pred 	%p11, %p10;
	@%p11 bra 	$L__BB3_12;
	add.s32 	%r35, %r42, %r26;
	mul.wide.s32 	%rd44, %r35, 8;
	add.s64 	%rd45, %rd2, %rd44;
	ld.global.f64 	%fd57, [%rd45];
	mad.lo.s32 	%r36, %r42, %r20, %r2;
	mul.wide.s32 	%rd46, %r36, 8;
	add.s64 	%rd47, %rd1, %rd46;
	ld.global.f64 	%fd58, [%rd47];
	fma.rn.f64 	%fd66, %fd57, %fd58, %fd66;
$L__BB3_12:
	ld.param.u64 	%rd51, [_Z20matrixMultiplyKernelPdS_S_ii_param_2];
	add.s32 	%r37, %r26, %r2;
	cvta.to.global.u64 	%rd48, %rd51;
	mul.wide.s32 	%rd49, %r37, 8;
	add.s64 	%rd50, %rd48, %rd49;
	st.global.f64 	[%rd50], %fd66;
$L__BB3_13:
	ret;

}


// ===== COMPILED SASS (sm_100) =====

	.target	sm_100

	.elftype	@"ET_EXEC"


//--------------------- .note.nv.tkinfo           --------------------------
	.section	.note.nv.tkinfo,"",@"SHT_NOTE"
	.sectionflags	@"SHF_NOTE_NV_TKINFO"
	.tkinfo
        /*0018*/ 	.word	0x00000002
        /*0030*/ 	.string	""
        /*0030*/ 	.string	"ptxas"
        /*0030*/ 	.string	"Cuda compilation tools, release 13.0, V13.0.88"
        /*0030*/ 	.string	"Build cuda_13.0.r13.0/compiler.36424714_0"
        /*0030*/ 	.string	"-arch sm_100 -m 64 "



//--------------------- .note.nv.cuinfo           --------------------------
	.section	.note.nv.cuinfo,"",@"SHT_NOTE"
	.sectionflags	@"SHF_NOTE_NV_CUINFO"
        /*0018*/ 	.short	0x0002
        /*001a*/ 	.short	0x0064
        /*001c*/ 	.short	0x0082
	.zero		2


//--------------------- .nv.info                  --------------------------
	.section	.nv.info,"",@"SHT_CUDA_INFO"
	.align	4


	//----- nvinfo : EIATTR_REGCOUNT
	.align		4
        /*0000*/ 	.byte	0x04, 0x2f
        /*0002*/ 	.short	(.L_1 - .L_0)
	.align		4
.L_0:
        /*0004*/ 	.word	index@(_Z15matrixAddKernelPdS_S_i)
        /*0008*/ 	.word	0x0000000e


	//----- nvinfo : EIATTR_FRAME_SIZE
	.align		4
.L_1:
        /*000c*/ 	.byte	0x04, 0x11
        /*000e*/ 	.short	(.L_3 - .L_2)
	.align		4
.L_2:
        /*0010*/ 	.word	index@(_Z15matrixAddKernelPdS_S_i)
        /*0014*/ 	.word	0x00000000


	//----- nvinfo : EIATTR_REGCOUNT
	.align		4
.L_3:
        /*0018*/ 	.byte	0x04, 0x2f
        /*001a*/ 	.short	(.L_5 - .L_4)
	.align		4
.L_4:
        /*001c*/ 	.word	index@(_Z15checkZeroKernelPdiPi)
        /*0020*/ 	.word	0x00000008


	//----- nvinfo : EIATTR_FRAME_SIZE
	.align		4
.L_5:
        /*0024*/ 	.byte	0x04, 0x11
        /*0026*/ 	.short	(.L_7 - .L_6)
	.align		4
.L_6:
        /*0028*/ 	.word	index@(_Z15checkZeroKernelPdiPi)
        /*002c*/ 	.word	0x00000000


	//----- nvinfo : EIATTR_REGCOUNT
	.align		4
.L_7:
        /*0030*/ 	.byte	0x04, 0x2f
        /*0032*/ 	.short	(.L_9 - .L_8)
	.align		4
.L_8:
        /*0034*/ 	.word	index@(_Z18matrixDivideKernelPdS_S_i)
        /*0038*/ 	.word	0x00000019


	//----- nvinfo : EIATTR_FRAME_SIZE
	.align		4
.L_9:
        /*003c*/ 	.byte	0x04, 0x11
        /*003e*/ 	.short	(.L_11 - .L_10)
	.align		4
.L_10:
        /*0040*/ 	.word	index@($__internal_0_$__cuda_sm20_div_rn_f64_full)
        /*0044*/ 	.word	0x00000000


	//----- nvinfo : EIATTR_FRAME_SIZE
	.align		4
.L_11:
        /*0048*/ 	.byte	0x04, 0x11
        /*004a*/ 	.short	(.L_13 - .L_12)
	.align		4
.L_12:
        /*004c*/ 	.word	index@(_Z18matrixDivideKernelPdS_S_i)
        /*0050*/ 	.word	0x00000000


	//----- nvinfo : EIATTR_REGCOUNT
	.align		4
.L_13:
        /*0054*/ 	.byte	0x04, 0x2f
        /*0056*/ 	.short	(.L_15 - .L_14)
	.align		4
.L_14:
        /*0058*/ 	.word	index@(_Z20matrixMultiplyKernelPdS_S_ii)
        /*005c*/ 	.word	0x00000020


	//----- nvinfo : EIATTR_FRAME_SIZE
	.align		4
.L_15:
        /*0060*/ 	.byte	0x04, 0x11
        /*0062*/ 	.short	(.L_17 - .L_16)
	.align		4
.L_16:
        /*0064*/ 	.word	index@(_Z20matrixMultiplyKernelPdS_S_ii)
        /*0068*/ 	.word	0x00000000


	//----- nvinfo : EIATTR_MIN_STACK_SIZE
	.align		4
.L_17:
        /*006c*/ 	.byte	0x04, 0x12
        /*006e*/ 	.short	(.L_19 - .L_18)
	.align		4
.L_18:
        /*0070*/ 	.word	index@(_Z20matrixMultiplyKernelPdS_S_ii)
        /*0074*/ 	.word	0x00000000


	//----- nvinfo : EIATTR_MIN_STACK_SIZE
	.align		4
.L_19:
        /*0078*/ 	.byte	0x04, 0x12
        /*007a*/ 	.short	(.L_21 - .L_20)
	.align		4
.L_20:
        /*007c*/ 	.word	index@(_Z18matrixDivideKernelPdS_S_i)
        /*0080*/ 	.word	0x00000000


	//----- nvinfo : EIATTR_MIN_STACK_SIZE
	.align		4
.L_21:
        /*0084*/ 	.byte	0x04, 0x12
        /*0086*/ 	.short	(.L_23 - .L_22)
	.align		4
.L_22:
        /*0088*/ 	.word	index@(_Z15checkZeroKernelPdiPi)
        /*008c*/ 	.word	0x00000000


	//----- nvinfo : EIATTR_MIN_STACK_SIZE
	.align		4
.L_23:
        /*0090*/ 	.byte	0x04, 0x12
        /*0092*/ 	.short	(.L_25 - .L_24)
	.align		4
.L_24:
        /*0094*/ 	.word	index@(_Z15matrixAddKernelPdS_S_i)
        /*0098*/ 	.word	0x00000000
.L_25:


//--------------------- .nv.compat                --------------------------
	.section	.nv.compat,"",@"SHT_CUDA_COMPAT_INFO"
	.align	4
        /*0000*/ 	.byte	0x02, 0x09, 0x00, 0x00, 0x02, 0x02, 0x01, 0x00, 0x02, 0x05, 0x05, 0x00, 0x03, 0x07, 0x01, 0x01
        /*0010*/ 	.byte	0x02, 0x03, 0x00, 0x00, 0x02, 0x06, 0x01, 0x00, 0x04, 0x0b, 0x08, 0x00, 0x01, 0x00, 0x00, 0x00
        /*0020*/ 	.byte	0x00, 0x00, 0x00, 0x00


//--------------------- .nv.info._Z20matrixMultiplyKernelPdS_S_ii --------------------------
	.section	.nv.info._Z20matrixMultiplyKernelPdS_S_ii,"",@"SHT_CUDA_INFO"
	.sectionflags	@""
	.align	4


	//----- nvinfo : EIATTR_CUDA_API_VERSION
	.align		4
        /*0000*/ 	.byte	0x04, 0x37
        /*0002*/ 	.short	(.L_27 - .L_26)
.L_26:
        /*0004*/ 	.word	0x00000082


	//----- nvinfo : EIATTR_KPARAM_INFO
	.align		4
.L_27:
        /*0008*/ 	.byte	0x04, 0x17
        /*000a*/ 	.short	(.L_29 - .L_28)
.L_28:
        /*000c*/ 	.word	0x00000000
        /*0010*/ 	.short	0x0004
        /*0012*/ 	.short	0x001c
        /*0014*/ 	.byte	0x00, 0xf0, 0x11, 0x00


	//----- nvinfo : EIATTR_KPARAM_INFO
	.align		4
.L_29:
        /*0018*/ 	.byte	0x04, 0x17
        /*001a*/ 	.short	(.L_31 - .L_30)
.L_30:
        /*001c*/ 	.word	0x00000000
        /*0020*/ 	.short	0x0003
        /*0022*/ 	.short	0x0018
        /*0024*/ 	.byte	0x00, 0xf0, 0x11, 0x00


	//----- nvinfo : EIATTR_KPARAM_INFO
	.align		4
.L_31:
        /*0028*/ 	.byte	0x04, 0x17
        /*002a*/ 	.short	(.L_33 - .L_32)
.L_32:
        /*002c*/ 	.word	0x00000000
        /*0030*/ 	.short	0x0002
        /*0032*/ 	.short	0x0010
        /*0034*/ 	.byte	0x00, 0xf5, 0x21, 0x00


	//----- nvinfo : EIATTR_KPARAM_INFO
	.align		4
.L_33:
        /*0038*/ 	.byte	0x04, 0x17
        /*003a*/ 	.short	(.L_35 - .L_34)
.L_34:
        /*003c*/ 	.word	0x00000000
        /*0040*/ 	.short	0x0001
        /*0042*/ 	.short	0x0008
        /*0044*/ 	.byte	0x00, 0xf5, 0x21, 0x00


	//----- nvinfo : EIATTR_KPARAM_INFO
	.align		4
.L_35:
        /*0048*/ 	.byte	0x04, 0x17
        /*004a*/ 	.short	(.L_37 - .L_36)
.L_36:
        /*004c*/ 	.word	0x00000000
        /*0050*/ 	.short	0x0000
        /*0052*/ 	.short	0x0000
        /*0054*/ 	.byte	0x00, 0xf5, 0x21, 0x00


	//----- nvinfo : EIATTR_SPARSE_MMA_MASK
	.align		4
.L_37:
        /*0058*/ 	.byte	0x03, 0x50
        /*005a*/ 	.short	0x0000


	//----- nvinfo : EIATTR_MAXREG_COUNT
	.align		4
        /*005c*/ 	.byte	0x03, 0x1b
        /*005e*/ 	.short	0x00ff


	//----- nvinfo : EIATTR_MERCURY_ISA_VERSION
	.align		4
        /*0060*/ 	.byte	0x03, 0x5f
        /*0062*/ 	.short	0x0101


	//----- nvinfo : EIATTR_VRC_CTA_INIT_COUNT
	.align		4
        /*0064*/ 	.byte	0x02, 0x4a
	.zero		1
	.zero		1


	//----- nvinfo : EIATTR_EXIT_INSTR_OFFSETS
	.align		4
        /*0068*/ 	.byte	0x04, 0x1c
        /*006a*/ 	.short	(.L_39 - .L_38)


	//   ....[0]....
.L_38:
        /*006c*/ 	.word	0x00000200


	//   ....[1]....
        /*0070*/ 	.word	0x00000b50


	//----- nvinfo : EIATTR_CBANK_PARAM_SIZE
	.align		4
.L_39:
        /*0074*/ 	.byte	0x03, 0x19
        /*0076*/ 	.short	0x0020


	//----- nvinfo : EIATTR_PARAM_CBANK
	.align		4
        /*0078*/ 	.byte	0x04, 0x0a
        /*007a*/ 	.short	(.L_41 - .L_40)
	.align		4
.L_40:
        /*007c*/ 	.word	index@(.nv.constant0._Z20matrixMultiplyKernelPdS_S_ii)
        /*0080*/ 	.short	0x0380
        /*0082*/ 	.short	0x0020


	//----- nvinfo : EIATTR_SW_WAR
	.align		4
.L_41:
        /*0084*/ 	.byte	0x04, 0x36
        /*0086*/ 	.short	(.L_43 - .L_42)
.L_42:
        /*0088*/ 	.word	0x00000008
.L_43:


//--------------------- .nv.info._Z18matrixDivideKernelPdS_S_i --------------------------
	.section	.nv.info._Z18matrixDivideKernelPdS_S_i,"",@"SHT_CUDA_INFO"
	.sectionflags	@""
	.align	4


	//----- nvinfo : EIATTR_CUDA_API_VERSION
	.align		4
        /*0000*/ 	.byte	0x04, 0x37
        /*0002*/ 	.short	(.L_45 - .L_44)
.L_44:
        /*0004*/ 	.word	0x00000082


	//----- nvinfo : EIATTR_KPARAM_INFO
	.align		4
.L_45:
        /*0008*/ 	.byte	0x04, 0x17
        /*000a*/ 	.short	(.L_47 - .L_46)
.L_46:
        /*000c*/ 	.word	0x00000000
        /*0010*/ 	.short	0x0003
        /*0012*/ 	.short	0x0018
        /*0014*/ 	.byte	0x00, 0xf0, 0x11, 0x00


	//----- nvinfo : EIATTR_KPARAM_INFO
	.align		4
.L_47:
        /*0018*/ 	.byte	0x04, 0x17
        /*001a*/ 	.short	(.L_49 - .L_48)
.L_48:
        /*001c*/ 	.word	0x00000000
        /*0020*/ 	.short	0x0002
        /*0022*/ 	.short	0x0010
        /*0024*/ 	.byte	0x00, 0xf5, 0x21, 0x00


	//----- nvinfo : EIATTR_KPARAM_INFO
	.align		4
.L_49:
        /*0028*/ 	.byte	0x04, 0x17
        /*002a*/ 	.short	(.L_51 - .L_50)
.L_50:
        /*002c*/ 	.word	0x00000000
        /*0030*/ 	.short	0x0001
        /*0032*/ 	.short	0x0008
        /*0034*/ 	.byte	0x00, 0xf5, 0x21, 0x00


	//----- nvinfo : EIATTR_KPARAM_INFO
	.align		4
.L_51:
        /*0038*/ 	.byte	0x04, 0x17
        /*003a*/ 	.short	(.L_53 - .L_52)
.L_52:
        /*003c*/ 	.word	0x00000000
        /*0040*/ 	.short	0x0000
        /*0042*/ 	.short	0x0000
        /*0044*/ 	.byte	0x00, 0xf5, 0x21, 0x00


	//----- nvinfo : EIATTR_SPARSE_MMA_MASK
	.align		4
.L_53:
        /*0048*/ 	.byte	0x03, 0x50
        /*004a*/ 	.short	0x0000


	//----- nvinfo : EIATTR_MAXREG_COUNT
	.align		4
        /*004c*/ 	.byte	0x03, 0x1b
        /*004e*/ 	.short	0x00ff


	//----- nvinfo : EIATTR_MERCURY_ISA_VERSION
	.align		4
        /*0050*/ 	.byte	0x03, 0x5f
        /*0052*/ 	.short	0x0101


	//----- nvinfo : EIATTR_VRC_CTA_INIT_COUNT
	.align		4
        /*0054*/ 	.byte	0x02, 0x4a
	.zero		1
	.zero		1


	//----- nvinfo : EIATTR_EXIT_INSTR_OFFSETS
	.align		4
        /*0058*/ 	.byte	0x04, 0x1c
        /*005a*/ 	.short	(.L_55 - .L_54)


	//   ....[0]....
.L_54:
        /*005c*/ 	.word	0x00000070


	//   ....[1]....
        /*0060*/ 	.word	0x00000240


	//----- nvinfo : EIATTR_CRS_STACK_SIZE
	.align		4
.L_55:
        /*0064*/ 	.byte	0x04, 0x1e
        /*0066*/ 	.short	(.L_57 - .L_56)
.L_56:
        /*0068*/ 	.word	0x00000000


	//----- nvinfo : EIATTR_CBANK_PARAM_SIZE
	.align		4
.L_57:
        /*006c*/ 	.byte	0x03, 0x19
        /*006e*/ 	.short	0x001c


	//----- nvinfo : EIATTR_PARAM_CBANK
	.align		4
        /*0070*/ 	.byte	0x04, 0x0a
        /*0072*/ 	.short	(.L_59 - .L_58)
	.align		4
.L_58:
        /*0074*/ 	.word	index@(.nv.constant0._Z18matrixDivideKernelPdS_S_i)
        /*0078*/ 	.short	0x0380
        /*007a*/ 	.short	0x001c


	//----- nvinfo : EIATTR_SW_WAR
	.align		4
.L_59:
        /*007c*/ 	.byte	0x04, 0x36
        /*007e*/ 	.short	(.L_61 - .L_60)
.L_60:
        /*0080*/ 	.word	0x00000008
.L_61:


//--------------------- .nv.info._Z15checkZeroKernelPdiPi --------------------------
	.section	.nv.info._Z15checkZeroKernelPdiPi,"",@"SHT_CUDA_INFO"
	.sectionflags	@""
	.align	4


	//----- nvinfo : EIATTR_CUDA_API_VERSION
	.align		4
        /*0000*/ 	.byte	0x04, 0x37
        /*0002*/ 	.short	(.L_63 - .L_62)
.L_62:
        /*0004*/ 	.word	0x00000082


	//----- nvinfo : EIATTR_KPARAM_INFO
	.align		4
.L_63:
        /*0008*/ 	.byte	0x04, 0x17
        /*000a*/ 	.short	(.L_65 - .L_64)
.L_64:
        /*000c*/ 	.word	0x00000000
        /*0010*/ 	.short	0x0002
        /*0012*/ 	.short	0x0010
        /*0014*/ 	.byte	0x00, 0xf5, 0x21, 0x00


	//----- nvinfo : EIATTR_KPARAM_INFO
	.align		4
.L_65:
        /*0018*/ 	.byte	0x04, 0x17
        /*001a*/ 	.short	(.L_67 - .L_66)
.L_66:
        /*001c*/ 	.word	0x00000000
        /*0020*/ 	.short	0x0001
        /*0022*/ 	.short	0x0008
        /*0024*/ 	.byte	0x00, 0xf0, 0x11, 0x00


	//----- nvinfo : EIATTR_KPARAM_INFO
	.align		4
.L_67:
        /*0028*/ 	.byte	0x04, 0x17
        /*002a*/ 	.short	(.L_69 - .L_68)
.L_68:
        /*002c*/ 	.word	0x00000000
        /*0030*/ 	.short	0x0000
        /*0032*/ 	.short	0x0000
        /*0034*/ 	.byte	0x00, 0xf5, 0x21, 0x00


	//----- nvinfo : EIATTR_SPARSE_MMA_MASK
	.align		4
.L_69:
        /*0038*/ 	.byte	0x03, 0x50
        /*003a*/ 	.short	0x0000


	//----- nvinfo : EIATTR_MAXREG_COUNT
	.align		4
        /*003c*/ 	.byte	0x03, 0x1b
        /*003e*/ 	.short	0x00ff


	//----- nvinfo : EIATTR_MERCURY_ISA_VERSION
	.align		4
        /*0040*/ 	.byte	0x03, 0x5f
        /*0042*/ 	.short	0x0101


	//----- nvinfo : EIATTR_VRC_CTA_INIT_COUNT
	.align		4
        /*0044*/ 	.byte	0x02, 0x4a
	.zero		1
	.zero		1


	//----- nvinfo : EIATTR_EXIT_INSTR_OFFSETS
	.align		4
        /*0048*/ 	.byte	0x04, 0x1c
        /*004a*/ 	.short	(.L_71 - .L_70)


	//   ....[0]....
.L_70:
        /*004c*/ 	.word	0x00000070


	//   ....[1]....
        /*0050*/ 	.word	0x000000d0


	//   ....[2]....
        /*0054*/ 	.word	0x00000110


	//----- nvinfo : EIATTR_CBANK_PARAM_SIZE
	.align		4
.L_71:
        /*0058*/ 	.byte	0x03, 0x19
        /*005a*/ 	.short	0x0018


	//----- nvinfo : EIATTR_PARAM_CBANK
	.align		4
        /*005c*/ 	.byte	0x04, 0x0a
        /*005e*/ 	.short	(.L_73 - .L_72)
	.align		4
.L_72:
        /*0060*/ 	.word	index@(.nv.constant0._Z15checkZeroKernelPdiPi)
        /*0064*/ 	.short	0x0380
        /*0066*/ 	.short	0x0018


	//----- nvinfo : EIATTR_SW_WAR
	.align		4
.L_73:
        /*0068*/ 	.byte	0x04, 0x36
        /*006a*/ 	.short	(.L_75 - .L_74)
.L_74:
        /*006c*/ 	.word	0x00000008
.L_75:


//--------------------- .nv.info._Z15matrixAddKernelPdS_S_i --------------------------
	.section	.nv.info._Z15matrixAddKernelPdS_S_i,"",@"SHT_CUDA_INFO"
	.sectionflags	@""
	.align	4


	//----- nvinfo : EIATTR_CUDA_API_VERSION
	.align		4
        /*0000*/ 	.byte	0x04, 0x37
        /*0002*/ 	.short	(.L_77 - .L_76)
.L_76:
        /*0004*/ 	.word	0x00000082


	//----- nvinfo : EIATTR_KPARAM_INFO
	.align		4
.L_77:
        /*0008*/ 	.byte	0x04, 0x17
        /*000a*/ 	.short	(.L_79 - .L_78)
.L_78:
        /*000c*/ 	.word	0x00000000
        /*0010*/ 	.short	0x0003
        /*0012*/ 	.short	0x0018
        /*0014*/ 	.byte	0x00, 0xf0, 0x11, 0x00


	//----- nvinfo : EIATTR_KPARAM_INFO
	.align		4
.L_79:
        /*0018*/ 	.byte	0x04, 0x17
        /*001a*/ 	.short	(.L_81 - .L_80)
.L_80:
        /*001c*/ 	.word	0x00000000
        /*0020*/ 	.short	0x0002
        /*0022*/ 	.short	0x0010
        /*0024*/ 	.byte	0x00, 0xf5, 0x21, 0x00


	//----- nvinfo : EIATTR_KPARAM_INFO
	.align		4
.L_81:
        /*0028*/ 	.byte	0x04, 0x17
        /*002a*/ 	.short	(.L_83 - .L_82)
.L_82:
        /*002c*/ 	.word	0x00000000
        /*0030*/ 	.short	0x0001
        /*0032*/ 	.short	0x0008
        /*0034*/ 	.byte	0x00, 0xf5, 0x21, 0x00


	//----- nvinfo : EIATTR_KPARAM_INFO
	.align		4
.L_83:
        /*0038*/ 	.byte	0x04, 0x17
        /*003a*/ 	.short	(.L_85 - .L_84)
.L_84:
        /*003c*/ 	.word	0x00000000
        /*0040*/ 	.short	0x0000
        /*0042*/ 	.short	0x0000
        /*0044*/ 	.byte	0x00, 0xf5, 0x21, 0x00


	//----- nvinfo : EIATTR_SPARSE_MMA_MASK
	.align		4
.L_85:
        /*0048*/ 	.byte	0x03, 0x50
        /*004a*/ 	.short	0x0000


	//----- nvinfo : EIATTR_MAXREG_COUNT
	.align		4
        /*004c*/ 	.byte	0x03, 0x1b
        /*004e*/ 	.short	0x00ff


	//----- nvinfo : EIATTR_MERCURY_ISA_VERSION
	.align		4
        /*0050*/ 	.byte	0x03, 0x5f
        /*0052*/ 	.short	0x0101


	//----- nvinfo : EIATTR_VRC_CTA_INIT_COUNT
	.align		4
        /*0054*/ 	.byte	0x02, 0x4a
	.zero		1
	.zero		1


	//----- nvinfo : EIATTR_EXIT_INSTR_OFFSETS
	.align		4
        /*0058*/ 	.byte	0x04, 0x1c
        /*005a*/ 	.short	(.L_87 - .L_86)


	//   ....[0]....
.L_86:
        /*005c*/ 	.word	0x00000070


	//   ....[1]....
        /*0060*/ 	.word	0x00000130


	//----- nvinfo : EIATTR_CBANK_PARAM_SIZE
	.align		4
.L_87:
        /*0064*/ 	.byte	0x03, 0x19
        /*0066*/ 	.short	0x001c


	//----- nvinfo : EIATTR_PARAM_CBANK
	.align		4
        /*0068*/ 	.byte	0x04, 0x0a
        /*006a*/ 	.short	(.L_89 - .L_88)
	.align		4
.L_88:
        /*006c*/ 	.word	index@(.nv.constant0._Z15matrixAddKernelPdS_S_i)
        /*0070*/ 	.short	0x0380
        /*0072*/ 	.short	0x001c


	//----- nvinfo : EIATTR_SW_WAR
	.align		4
.L_89:
        /*0074*/ 	.byte	0x04, 0x36
        /*0076*/ 	.short	(.L_91 - .L_90)
.L_90:
        /*0078*/ 	.word	0x00000008
.L_91:


//--------------------- .nv.callgraph             --------------------------
	.section	.nv.callgraph,"",@"SHT_CUDA_CALLGRAPH"
	.align	4
	.sectionentsize	8
	.align		4
        /*0000*/ 	.word	0x00000000
	.align		4
        /*0004*/ 	.word	0xffffffff
	.align		4
        /*0008*/ 	.word	0x00000000
	.align		4
        /*000c*/ 	.word	0xfffffffe
	.align		4
        /*0010*/ 	.word	0x00000000
	.align		4
        /*0014*/ 	.word	0xfffffffd
	.align		4
        /*0018*/ 	.word	0x00000000
	.align		4
        /*001c*/ 	.word	0xfffffffc


//--------------------- .text._Z20matrixMultiplyKernelPdS_S_ii --------------------------
	.section	.text._Z20matrixMultiplyKernelPdS_S_ii,"ax",@progbits
	.align	128
        .global         _Z20matrixMultiplyKernelPdS_S_ii
        .type           _Z20matrixMultiplyKernelPdS_S_ii,@function
        .size           _Z20matrixMultiplyKernelPdS_S_ii,(.L_x_16 - _Z20matrixMultiplyKernelPdS_S_ii)
        .other          _Z20matrixMultiplyKernelPdS_S_ii,@"STO_CUDA_ENTRY STV_DEFAULT"
_Z20matrixMultiplyKernelPdS_S_ii:
.text._Z20matrixMultiplyKernelPdS_S_ii:
[----:B------:R-:W-:Y:S01]  /*0000*/  LDC R1, c[0x0][0x37c] ;  /* 0x0000df00ff017b82 */ /* 0x000fe20000000800 */
[----:B------:R-:W0:Y:S01]  /*0010*/  LDCU UR18, c[0x0][0x39c] ;  /* 0x00007380ff1277ac */ /* 0x000e220008000800 */
[----:B------:R-:W1:Y:S01]  /*0020*/  S2R R0, SR_CTAID.X ;  /* 0x0000000000007919 */ /* 0x000e620000002500 */
[----:B------:R-:W1:Y:S01]  /*0030*/  LDCU UR4, c[0x0][0x360] ;  /* 0x00006c00ff0477ac */ /* 0x000e620008000800 */
[----:B------:R-:W1:Y:S01]  /*0040*/  S2R R5, SR_TID.X ;  /* 0x0000000000057919 */ /* 0x000e620000002100 */
[----:B0-----:R-:W-:-:S04]  /*0050*/  IABS R7, UR18 ;  /* 0x0000001200077c13 */ /* 0x001fc80008000000 */
[----:B------:R-:W0:Y:S08]  /*0060*/  I2F.RP R4, R7 ;  /* 0x0000000700047306 */ /* 0x000e300000209400 */
[----:B0-----:R-:W0:Y:S01]  /*0070*/  MUFU.RCP R4, R4 ;  /* 0x0000000400047308 */ /* 0x001e220000001000 */
[----:B-1----:R-:W-:Y:S01]  /*0080*/  IMAD R0, R0, UR4, R5 ;  /* 0x0000000400007c24 */ /* 0x002fe2000f8e0205 */
[----:B------:R-:W1:Y:S01]  /*0090*/  LDCU UR4, c[0x0][0x398] ;  /* 0x00007300ff0477ac */ /* 0x000e620008000800 */
[----:B0-----:R-:W-:-:S03]  /*00a0*/  IADD3 R2, PT, PT, R4, 0xffffffe, RZ ;  /* 0x0ffffffe04027810 */ /* 0x001fc60007ffe0ff */
[----:B------:R-:W-:Y:S02]  /*00b0*/  IABS R4, R0 ;  /* 0x0000000000047213 */ /* 0x000fe40000000000 */
[----:B------:R0:W2:Y:S02]  /*00c0*/  F2I.FTZ.U32.TRUNC.NTZ R3, R2 ;  /* 0x0000000200037305 */ /* 0x0000a4000021f000 */
[----:B0-----:R-:W-:Y:S01]  /*00d0*/  IMAD.MOV.U32 R2, RZ, RZ, RZ ;  /* 0x000000ffff027224 */ /* 0x001fe200078e00ff */
[----:B--2---:R-:W-:-:S05]  /*00e0*/  IADD3 R6, PT, PT, RZ, -R3, RZ ;  /* 0x80000003ff067210 */ /* 0x004fca0007ffe0ff */
[----:B------:R-:W-:-:S04]  /*00f0*/  IMAD R5, R6, R7, RZ ;  /* 0x0000000706057224 */ /* 0x000fc800078e02ff */
[----:B------:R-:W-:-:S06]  /*0100*/  IMAD.HI.U32 R3, R3, R5, R2 ;  /* 0x0000000503037227 */ /* 0x000fcc00078e0002 */
[----:B------:R-:W-:-:S05]  /*0110*/  IMAD.HI.U32 R3, R3, R4, RZ ;  /* 0x0000000403037227 */ /* 0x000fca00078e00ff */
[----:B------:R-:W-:-:S05]  /*0120*/  IADD3 R2, PT, PT, -R3, RZ, RZ ;  /* 0x000000ff03027210 */ /* 0x000fca0007ffe1ff */
[----:B------:R-:W-:-:S05]  /*0130*/  IMAD R2, R7, R2, R4 ;  /* 0x0000000207027224 */ /* 0x000fca00078e0204 */
[----:B------:R-:W-:-:S13]  /*0140*/  ISETP.GT.U32.AND P2, PT, R7, R2, PT ;  /* 0x000000020700720c */ /* 0x000fda0003f44070 */
[-C--:B------:R-:W-:Y:S01]  /*0150*/  @!P2 IADD3 R2, PT, PT, R2, -R7.reuse, RZ ;  /* 0x800000070202a210 */ /* 0x080fe20007ffe0ff */
[----:B------:R-:W-:Y:S01]  /*0160*/  @!P2 VIADD R3, R3, 0x1 ;  /* 0x000000010303a836 */ /* 0x000fe20000000000 */
[----:B------:R-:W-:Y:S02]  /*0170*/  ISETP.NE.AND P2, PT, RZ, UR18, PT ;  /* 0x00000012ff007c0c */ /* 0x000fe4000bf45270 */
[----:B------:R-:W-:Y:S02]  /*0180*/  ISETP.GE.U32.AND P0, PT, R2, R7, PT ;  /* 0x000000070200720c */ /* 0x000fe40003f06070 */
[----:B------:R-:W-:-:S04]  /*0190*/  LOP3.LUT R2, R0, UR18, RZ, 0x3c, !PT ;  /* 0x0000001200027c12 */ /* 0x000fc8000f8e3cff */
[----:B------:R-:W-:-:S07]  /*01a0*/  ISETP.GE.AND P1, PT, R2, RZ, PT ;  /* 0x000000ff0200720c */ /* 0x000fce0003f26270 */
[----:B------:R-:W-:-:S06]  /*01b0*/  @P0 IADD3 R3, PT, PT, R3, 0x1, RZ ;  /* 0x0000000103030810 */ /* 0x000fcc0007ffe0ff */
[----:B------:R-:W-:Y:S02]  /*01c0*/  @!P1 IADD3 R3, PT, PT, -R3, RZ, RZ ;  /* 0x000000ff03039210 */ /* 0x000fe40007ffe1ff */
[----:B------:R-:W-:-:S04]  /*01d0*/  @!P2 LOP3.LUT R3, RZ, UR18, RZ, 0x33, !PT ;  /* 0x00000012ff03ac12 */ /* 0x000fc8000f8e33ff */
[----:B-1----:R-:W-:-:S04]  /*01e0*/  ISETP.GE.AND P0, PT, R3, UR4, PT ;  /* 0x0000000403007c0c */ /* 0x002fc8000bf06270 */
[----:B------:R-:W-:-:S13]  /*01f0*/  ISETP.GT.OR P0, PT, RZ, UR18, P0 ;  /* 0x00000012ff007c0c */ /* 0x000fda0008704670 */
[----:B------:R-:W-:Y:S05]  /*0200*/  @P0 EXIT ;  /* 0x000000000000094d */ /* 0x000fea0003800000 */
[----:B------:R-:W-:Y:S02]  /*0210*/  UISETP.LT.U32.AND UP0, UPT, UR18, 0x1, UPT ;  /* 0x000000011200788c */ /* 0x000fe4000bf01070 */
[----:B------:R-:W-:Y:S01]  /*0220*/  IMAD R3, R3, UR18, RZ ;  /* 0x0000001203037c24 */ /* 0x000fe2000f8e02ff */
[----:B------:R-:W-:Y:S01]  /*0230*/  CS2R R26, SRZ ;  /* 0x00000000001a7805 */ /* 0x000fe2000001ff00 */
[----:B------:R-:W0:Y:S02]  /*0240*/  LDCU.64 UR16, c[0x0][0x358] ;  /* 0x00006b00ff1077ac */ /* 0x000e240008000a00 */
[----:B------:R-:W-:Y:S01]  /*0250*/  IMAD.IADD R2, R0, 0x1, -R3 ;  /* 0x0000000100027824 */ /* 0x000fe200078e0a03 */
[----:B------:R-:W-:Y:S02]  /*0260*/  USEL UR5, UR18, 0x1, !UP0 ;  /* 0x0000000112057887 */ /* 0x000fe4000c000000 */
[----:B------:R-:W-:Y:S01]  /*0270*/  UISETP.GE.U32.AND UP0, UPT, UR18, 0x8, UPT ;  /* 0x000000081200788c */ /* 0x000fe2000bf06070 */
[----:B------:R-:W-:-:S08]  /*0280*/  UMOV UR4, URZ ;  /* 0x000000ff00047c82 */ /* 0x000fd00008000000 */
[----:B------:R-:W-:Y:S05]  /*0290*/  BRA.U !UP0, `(.L_x_0) ;  /* 0x0000000108fc7547 */ /* 0x000fea000b800000 */
[----:B------:R-:W1:Y:S01]  /*02a0*/  LDCU.64 UR20, c[0x0][0x388] ;  /* 0x00007100ff1477ac */ /* 0x000e620008000a00 */
[----:B------:R-:W-:Y:S02]  /*02b0*/  MOV R28, R3 ;  /* 0x00000003001c7202 */ /* 0x000fe40000000f00 */
[----:B------:R-:W-:Y:S01]  /*02c0*/  CS2R R26, SRZ ;  /* 0x00000000001a7805 */ /* 0x000fe2000001ff00 */
[----:B------:R-:W-:-:S04]  /*02d0*/  ULOP3.LUT UR5, UR5, 0x7ffffff8, URZ, 0xc0, !UPT ;  /* 0x7ffffff805057892 */ /* 0x000fc8000f8ec0ff */
[----:B------:R-:W-:Y:S02]  /*02e0*/  UIADD3 UR5, UPT, UPT, -UR5, URZ, URZ ;  /* 0x000000ff05057290 */ /* 0x000fe4000fffe1ff */
[----:B-1----:R-:W-:Y:S02]  /*02f0*/  UIMAD.WIDE.U32 UR6, UR18, 0x18, UR20 ;  /* 0x00000018120678a5 */ /* 0x002fe4000f8e0014 */
[----:B------:R-:W-:Y:S02]  /*0300*/  UIMAD.WIDE.U32 UR8, UR18, 0x20, UR20 ;  /* 0x00000020120878a5 */ /* 0x000fe4000f8e0014 */
[----:B------:R-:W-:Y:S02]  /*0310*/  UIMAD.WIDE.U32 UR10, UR18, 0x28, UR20 ;  /* 0x00000028120a78a5 */ /* 0x000fe4000f8e0014 */
[----:B------:R-:W-:Y:S02]  /*0320*/  UIMAD.WIDE.U32 UR12, UR18, 0x30, UR20 ;  /* 0x00000030120c78a5 */ /* 0x000fe4000f8e0014 */
[----:B------:R-:W-:-:S12]  /*0330*/  UIMAD.WIDE.U32 UR14, UR18, 0x38, UR20 ;  /* 0x00000038120e78a5 */ /* 0x000fd8000f8e0014 */
.L_x_1:
[----:B------:R-:W1:Y:S01]  /*0340*/  LDC.64 R24, c[0x0][0x380] ;  /* 0x0000e000ff187b82 */ /* 0x000e620000000a00 */
[----:B------:R-:W-:Y:S01]  /*0350*/  HFMA2 R15, -RZ, RZ, 0, 4.76837158203125e-07 ;  /* 0x00000008ff0f7431 */ /* 0x000fe200000001ff */
[----:B------:R-:W-:-:S06]  /*0360*/  UIMAD.WIDE.U32 UR22, UR18, 0x8, UR20 ;  /* 0x00000008121678a5 */ /* 0x000fcc000f8e0014 */
[----:B------:R-:W-:Y:S01]  /*0370*/  MOV R9, UR23 ;  /* 0x0000001700097c02 */ /* 0x000fe20008000f00 */
[----:B------:R-:W-:Y:S02]  /*0380*/  IMAD.U32 R8, RZ, RZ, UR22 ;  /* 0x00000016ff087e24 */ /* 0x000fe4000f8e00ff */
[----:B------:R-:W-:-:S05]  /*0390*/  IMAD.WIDE R14, R2, R15, UR20 ;  /* 0x00000014020e7e25 */ /* 0x000fca000f8e020f */
[----:B0-----:R-:W2:Y:S01]  /*03a0*/  LDG.E.64 R12, desc[UR16][R14.64] ;  /* 0x000000100e0c7981 */ /* 0x001ea2000c1e1b00 */
[----:B------:R-:W-:Y:S01]  /*03b0*/  IMAD.WIDE R8, R2, 0x8, R8 ;  /* 0x0000000802087825 */ /* 0x000fe200078e0208 */
[----:B------:R-:W-:-:S05]  /*03c0*/  MOV R5, UR18 ;  /* 0x0000001200057c02 */ /* 0x000fca0008000f00 */
[----:B------:R-:W3:Y:S01]  /*03d0*/  LDG.E.64 R8, desc[UR16][R8.64] ;  /* 0x0000001008087981 */ /* 0x000ee2000c1e1b00 */
[----:B-1----:R-:W-:-:S05]  /*03e0*/  IMAD.WIDE R24, R28, 0x8, R24 ;  /* 0x000000081c187825 */ /* 0x002fca00078e0218 */
[----:B------:R-:W2:Y:S01]  /*03f0*/  LDG.E.64 R10, desc[UR16][R24.64] ;  /* 0x00000010180a7981 */ /* 0x000ea2000c1e1b00 */
[----:B------:R-:W-:-:S03]  /*0400*/  IMAD.WIDE.U32 R4, R5, 0x10, R14 ;  /* 0x0000001005047825 */ /* 0x000fc600078e000e */
[----:B------:R-:W3:Y:S04]  /*0410*/  LDG.E.64 R6, desc[UR16][R24.64+0x8] ;  /* 0x0000081018067981 */ /* 0x000ee8000c1e1b00 */
[----:B------:R-:W4:Y:S04]  /*0420*/  LDG.E.64 R22, desc[UR16][R24.64+0x10] ;  /* 0x0000101018167981 */ /* 0x000f28000c1e1b00 */
[----:B------:R-:W4:Y:S01]  /*0430*/  LDG.E.64 R4, desc[UR16][R4.64] ;  /* 0x0000001004047981 */ /* 0x000f22000c1e1b00 */
[----:B------:R-:W-:Y:S01]  /*0440*/  IMAD.MOV.U32 R21, RZ, RZ, 0x8 ;  /* 0x00000008ff157424 */ /* 0x000fe200078e00ff */
[----:B------:R-:W-:-:S02]  /*0450*/  MOV R17, 0x8 ;  /* 0x0000000800117802 */ /* 0x000fc40000000f00 */
[----:B------:R-:W5:Y:S01]  /*0460*/  LDG.E.64 R18, desc[UR16][R24.64+0x18] ;  /* 0x0000181018127981 */ /* 0x000f62000c1e1b00 */
[----:B------:R-:W-:-:S03]  /*0470*/  IMAD.WIDE R20, R2, R21, UR6 ;  /* 0x0000000602147e25 */ /* 0x000fc6000f8e0215 */
[----:B------:R-:W5:Y:S01]  /*0480*/  LDG.E.64 R14, desc[UR16][R24.64+0x20] ;  /* 0x00002010180e7981 */ /* 0x000f62000c1e1b00 */
[----:B------:R-:W-:-:S03]  /*0490*/  IMAD.WIDE R16, R2, R17, UR8 ;  /* 0x0000000802107e25 */ /* 0x000fc6000f8e0211 */
[----:B------:R-:W5:Y:S04]  /*04a0*/  LDG.E.64 R20, desc[UR16][R20.64] ;  /* 0x0000001014147981 */ /* 0x000f68000c1e1b00 */
[----:B------:R-:W5:Y:S01]  /*04b0*/  LDG.E.64 R16, desc[UR16][R16.64] ;  /* 0x0000001010107981 */ /* 0x000f62000c1e1b00 */
[----:B--2---:R-:W-:Y:S01]  /*04c0*/  DFMA R10, R10, R12, R26 ;  /* 0x0000000c0a0a722b */ /* 0x004fe2000000001a */
[----:B------:R-:W-:Y:S02]  /*04d0*/  MOV R13, 0x8 ;  /* 0x00000008000d7802 */ /* 0x000fe40000000f00 */
[----:B------:R-:W2:Y:S03]  /*04e0*/  LDG.E.64 R26, desc[UR16][R24.64+0x38] ;  /* 0x00003810181a7981 */ /* 0x000ea6000c1e1b00 */
[----:B------:R-:W-:-:S02]  /*04f0*/  IMAD.WIDE R12, R2, R13, UR10 ;  /* 0x0000000a020c7e25 */ /* 0x000fc4000f8e020d */
[----:B---3--:R-:W-:Y:S02]  /*0500*/  DFMA R6, R6, R8, R10 ;  /* 0x000000080606722b */ /* 0x008fe4000000000a */
[----:B------:R-:W3:Y:S01]  /*0510*/  LDG.E.64 R10, desc[UR16][R24.64+0x28] ;  /* 0x00002810180a7981 */ /* 0x000ee2000c1e1b00 */
[----:B------:R-:W-:-:S03]  /*0520*/  IMAD.MOV.U32 R9, RZ, RZ, 0x8 ;  /* 0x00000008ff097424 */ /* 0x000fc600078e00ff */
[----:B------:R-:W3:Y:S01]  /*0530*/  LDG.E.64 R12, desc[UR16][R12.64] ;  /* 0x000000100c0c7981 */ /* 0x000ee2000c1e1b00 */
[C---:B------:R-:W-:Y:S01]  /*0540*/  IMAD.WIDE R8, R2.reuse, R9, UR12 ;  /* 0x0000000c02087e25 */ /* 0x040fe2000f8e0209 */
[----:B----4-:R-:W-:Y:S01]  /*0550*/  DFMA R22, R22, R4, R6 ;  /* 0x000000041616722b */ /* 0x010fe20000000006 */
[----:B------:R-:W-:Y:S01]  /*0560*/  MOV R5, 0x8 ;  /* 0x0000000800057802 */ /* 0x000fe20000000f00 */
[----:B------:R-:W4:Y:S04]  /*0570*/  LDG.E.64 R6, desc[UR16][R24.64+0x30] ;  /* 0x0000301018067981 */ /* 0x000f28000c1e1b00 */
[----:B------:R-:W4:Y:S01]  /*0580*/  LDG.E.64 R8, desc[UR16][R8.64] ;  /* 0x0000001008087981 */ /* 0x000f22000c1e1b00 */
[----:B------:R-:W-:-:S06]  /*0590*/  IMAD.WIDE R4, R2, R5, UR14 ;  /* 0x0000000e02047e25 */ /* 0x000fcc000f8e0205 */
[----:B------:R-:W2:Y:S01]  /*05a0*/  LDG.E.64 R4, desc[UR16][R4.64] ;  /* 0x0000001004047981 */ /* 0x000ea2000c1e1b00 */
[----:B-----5:R-:W-:-:S08]  /*05b0*/  DFMA R18, R18, R20, R22 ;  /* 0x000000141212722b */ /* 0x020fd00000000016 */
[----:B------:R-:W-:Y:S01]  /*05c0*/  DFMA R14, R14, R16, R18 ;  /* 0x000000100e0e722b */ /* 0x000fe20000000012 */
[----:B------:R-:W-:-:S04]  /*05d0*/  UIADD3 UR5, UPT, UPT, UR5, 0x8, URZ ;  /* 0x0000000805057890 */ /* 0x000fc8000fffe0ff */
[----:B------:R-:W-:Y:S01]  /*05e0*/  UISETP.NE.AND UP0, UPT, UR5, URZ, UPT ;  /* 0x000000ff0500728c */ /* 0x000fe2000bf05270 */
[----:B------:R-:W-:Y:S02]  /*05f0*/  IADD3 R28, PT, PT, R28, 0x8, RZ ;  /* 0x000000081c1c7810 */ /* 0x000fe40007ffe0ff */
[----:B---3--:R-:W-:-:S08]  /*0600*/  DFMA R10, R10, R12, R14 ;  /* 0x0000000c0a0a722b */ /* 0x008fd0000000000e */
[----:B----4-:R-:W-:Y:S01]  /*0610*/  DFMA R6, R6, R8, R10 ;  /* 0x000000080606722b */ /* 0x010fe2000000000a */
[----:B------:R-:W-:-:S07]  /*0620*/  MOV R11, UR18 ;  /* 0x00000012000b7c02 */ /* 0x000fce0008000f00 */
[----:B--2---:R-:W-:Y:S01]  /*0630*/  DFMA R26, R26, R4, R6 ;  /* 0x000000041a1a722b */ /* 0x004fe20000000006 */
[----:B------:R-:W-:Y:S01]  /*0640*/  IMAD R2, R11, 0x8, R2 ;  /* 0x000000080b027824 */ /* 0x000fe200078e0202 */
[----:B------:R-:W-:Y:S09]  /*0650*/  BRA.U UP0, `(.L_x_1) ;  /* 0xfffffffd00387547 */ /* 0x000ff2000b83ffff */
[----:B------:R-:W-:-:S04]  /*0660*/  UISETP.LT.U32.AND UP0, UPT, UR18, 0x1, UPT ;  /* 0x000000011200788c */ /* 0x000fc8000bf01070 */
[----:B------:R-:W-:-:S04]  /*0670*/  USEL UR4, UR18, 0x1, !UP0 ;  /* 0x0000000112047887 */ /* 0x000fc8000c000000 */
[----:B------:R-:W-:-:S12]  /*0680*/  ULOP3.LUT UR4, UR4, 0x7ffffff8, URZ, 0xc0, !UPT ;  /* 0x7ffffff804047892 */ /* 0x000fd8000f8ec0ff */
.L_x_0:
[----:B------:R-:W-:-:S04]  /*0690*/  UISETP.LT.U32.AND UP0, UPT, UR18, 0x1, UPT ;  /* 0x000000011200788c */ /* 0x000fc8000bf01070 */
[----:B------:R-:W-:-:S04]  /*06a0*/  USEL UR5, UR18, 0x1, !UP0 ;  /* 0x0000000112057887 */ /* 0x000fc8000c000000 */
[----:B------:R-:W-:-:S09]  /*06b0*/  ULOP3.LUT UP0, UR6, UR5, 0x7, URZ, 0xc0, !UPT ;  /* 0x0000000705067892 */ /* 0x000fd2000f80c0ff */
[----:B------:R-:W-:Y:S05]  /*06c0*/  BRA.U !UP0, `(.L_x_2) ;  /* 0x0000000508147547 */ /* 0x000fea000b800000 */
[----:B------:R-:W-:Y:S01]  /*06d0*/  UISETP.GE.U32.AND UP0, UPT, UR6, 0x4, UPT ;  /* 0x000000040600788c */ /* 0x000fe2000bf06070 */
[----:B------:R-:W-:Y:S01]  /*06e0*/  IADD3 R2, PT, PT, R0, -R3, RZ ;  /* 0x8000000300027210 */ /* 0x000fe20007ffe0ff */
[----:B------:R-:W-:-:S04]  /*06f0*/  ULOP3.LUT UR7, UR5, 0x3, URZ, 0xc0, !UPT ;  /* 0x0000000305077892 */ /* 0x000fc8000f8ec0ff */
[----:B------:R-:W-:-:S03]  /*0700*/  UISETP.NE.AND UP1, UPT, UR7, URZ, UPT ;  /* 0x000000ff0700728c */ /* 0x000fc6000bf25270 */
[----:B------:R-:W-:Y:S08]  /*0710*/  BRA.U !UP0, `(.L_x_3) ;  /* 0x0000000108687547 */ /* 0x000ff0000b800000 */
[----:B------:R-:W1:Y:S01]  /*0720*/  LDC.64 R20, c[0x0][0x380] ;  /* 0x0000e000ff147b82 */ /* 0x000e620000000a00 */
[----:B------:R-:W-:Y:S01]  /*0730*/  IMAD.U32 R7, RZ, RZ, UR4 ;  /* 0x00000004ff077e24 */ /* 0x000fe2000f8e00ff */
[----:B------:R-:W-:Y:S02]  /*0740*/  IADD3 R5, PT, PT, R3, UR4, RZ ;  /* 0x0000000403057c10 */ /* 0x000fe4000fffe0ff */
[----:B------:R-:W-:Y:S01]  /*0750*/  MOV R23, UR18 ;  /* 0x0000001200177c02 */ /* 0x000fe20008000f00 */
[----:B------:R-:W-:-:S03]  /*0760*/  IMAD R7, R7, UR18, R2 ;  /* 0x0000001207077c24 */ /* 0x000fc6000f8e0202 */
[----:B------:R-:W2:Y:S01]  /*0770*/  LDC.64 R18, c[0x0][0x388] ;  /* 0x0000e200ff127b82 */ /* 0x000ea20000000a00 */
[----:B------:R-:W-:Y:S02]  /*0780*/  IMAD.U32 R25, RZ, RZ, UR18 ;  /* 0x00000012ff197e24 */ /* 0x000fe4000f8e00ff */
[----:B-1----:R-:W-:-:S05]  /*0790*/  IMAD.WIDE R20, R5, 0x8, R20 ;  /* 0x0000000805147825 */ /* 0x002fca00078e0214 */
[----:B0-----:R-:W3:Y:S01]  /*07a0*/  LDG.E.64 R8, desc[UR16][R20.64+0x8] ;  /* 0x0000081014087981 */ /* 0x001ee2000c1e1b00 */
[----:B--2---:R-:W-:Y:S01]  /*07b0*/  IMAD.WIDE R18, R7, 0x8, R18 ;  /* 0x0000000807127825 */ /* 0x004fe200078e0212 */
[----:B------:R-:W-:Y:S02]  /*07c0*/  MOV R29, UR18 ;  /* 0x00000012001d7c02 */ /* 0x000fe40008000f00 */
[----:B------:R-:W2:Y:S04]  /*07d0*/  LDG.E.64 R6, desc[UR16][R20.64] ;  /* 0x0000001014067981 */ /* 0x000ea8000c1e1b00 */
[----:B------:R-:W2:Y:S01]  /*07e0*/  LDG.E.64 R4, desc[UR16][R18.64] ;  /* 0x0000001012047981 */ /* 0x000ea2000c1e1b00 */
[----:B------:R-:W-:-:S03]  /*07f0*/  IMAD.WIDE.U32 R22, R23, 0x8, R18 ;  /* 0x0000000817167825 */ /* 0x000fc600078e0012 */
[----:B------:R-:W4:Y:S04]  /*0800*/  LDG.E.64 R12, desc[UR16][R20.64+0x10] ;  /* 0x00001010140c7981 */ /* 0x000f28000c1e1b00 */
[----:B------:R-:W3:Y:S01]  /*0810*/  LDG.E.64 R10, desc[UR16][R22.64] ;  /* 0x00000010160a7981 */ /* 0x000ee2000c1e1b00 */
[----:B------:R-:W-:-:S03]  /*0820*/  IMAD.WIDE.U32 R24, R25, 0x8, R22 ;  /* 0x0000000819187825 */ /* 0x000fc600078e0016 */
[----:B------:R-:W5:Y:S04]  /*0830*/  LDG.E.64 R16, desc[UR16][R20.64+0x18] ;  /* 0x0000181014107981 */ /* 0x000f68000c1e1b00 */
[----:B------:R-:W4:Y:S01]  /*0840*/  LDG.E.64 R14, desc[UR16][R24.64] ;  /* 0x00000010180e7981 */ /* 0x000f22000c1e1b00 */
[----:B------:R-:W-:-:S05]  /*0850*/  IMAD.WIDE.U32 R28, R29, 0x8, R24 ;  /* 0x000000081d1c7825 */ /* 0x000fca00078e0018 */
[----:B------:R-:W5:Y:S01]  /*0860*/  LDG.E.64 R18, desc[UR16][R28.64] ;  /* 0x000000101c127981 */ /* 0x000f62000c1e1b00 */
[----:B------:R-:W-:Y:S01]  /*0870*/  UIADD3 UR4, UPT, UPT, UR4, 0x4, URZ ;  /* 0x0000000404047890 */ /* 0x000fe2000fffe0ff */
[----:B--2---:R-:W-:-:S08]  /*0880*/  DFMA R4, R6, R4, R26 ;  /* 0x000000040604722b */ /* 0x004fd0000000001a */
[----:B---3--:R-:W-:-:S08]  /*0890*/  DFMA R4, R8, R10, R4 ;  /* 0x0000000a0804722b */ /* 0x008fd00000000004 */
[----:B----4-:R-:W-:-:S08]  /*08a0*/  DFMA R4, R12, R14, R4 ;  /* 0x0000000e0c04722b */ /* 0x010fd00000000004 */
[----:B-----5:R-:W-:-:S11]  /*08b0*/  DFMA R26, R16, R18, R4 ;  /* 0x00000012101a722b */ /* 0x020fd60000000004 */
.L_x_3:
[----:B------:R-:W-:Y:S05]  /*08c0*/  BRA.U !UP1, `(.L_x_2) ;  /* 0x0000000109947547 */ /* 0x000fea000b800000 */
[----:B------:R-:W-:Y:S01]  /*08d0*/  UISETP.NE.AND UP0, UPT, UR7, 0x1, UPT ;  /* 0x000000010700788c */ /* 0x000fe2000bf05270 */
[----:B------:R-:W-:Y:S01]  /*08e0*/  MOV R7, UR4 ;  /* 0x0000000400077c02 */ /* 0x000fe20008000f00 */
[----:B------:R-:W-:Y:S01]  /*08f0*/  ULOP3.LUT UR5, UR5, 0x1, URZ, 0xc0, !UPT ;  /* 0x0000000105057892 */ /* 0x000fe2000f8ec0ff */
[----:B------:R-:W-:-:S03]  /*0900*/  MOV R9, UR18 ;  /* 0x0000001200097c02 */ /* 0x000fc60008000f00 */
[----:B------:R-:W-:Y:S01]  /*0910*/  UISETP.NE.U32.AND UP1, UPT, UR5, 0x1, UPT ;  /* 0x000000010500788c */ /* 0x000fe2000bf25070 */
[----:B------:R-:W-:-:S04]  /*0920*/  PLOP3.LUT P0, PT, PT, PT, UP0, 0x80, 0x8 ;  /* 0x000000000008781c */ /* 0x000fc80003f0f008 */
[----:B------:R-:W1:Y:S01]  /*0930*/  @UP0 LDCU.128 UR8, c[0x0][0x380] ;  /* 0x00007000ff0807ac */ /* 0x000e620008000c00 */
[----:B------:R-:W-:-:S05]  /*0940*/  PLOP3.LUT P1, PT, PT, PT, UP1, 0x80, 0x8 ;  /* 0x000000000008781c */ /* 0x000fca0003f2f018 */
[----:B------:R-:W2:Y:S03]  /*0950*/  @!UP1 LDCU.128 UR12, c[0x0][0x380] ;  /* 0x00007000ff0c97ac */ /* 0x000ea60008000c00 */
[----:B------:R-:W-:Y:S01]  /*0960*/  @P0 IADD3 R5, PT, PT, R3, UR4, RZ ;  /* 0x0000000403050c10 */ /* 0x000fe2000fffe0ff */
[----:B------:R-:W-:Y:S01]  /*0970*/  @P0 IMAD R7, R7, UR18, R2 ;  /* 0x0000001207070c24 */ /* 0x000fe2000f8e0202 */
[----:B------:R-:W-:-:S06]  /*0980*/  @UP0 UIADD3 UR4, UPT, UPT, UR4, 0x2, URZ ;  /* 0x0000000204040890 */ /* 0x000fcc000fffe0ff */
[----:B------:R-:W-:Y:S01]  /*0990*/  IMAD.U32 R21, RZ, RZ, UR4 ;  /* 0x00000004ff157e24 */ /* 0x000fe2000f8e00ff */
[----:B-1----:R-:W-:Y:S01]  /*09a0*/  MOV R11, UR9 ;  /* 0x00000009000b7c02 */ /* 0x002fe20008000f00 */
[----:B------:R-:W-:Y:S01]  /*09b0*/  IMAD.U32 R10, RZ, RZ, UR8 ;  /* 0x00000008ff0a7e24 */ /* 0x000fe2000f8e00ff */
[----:B------:R-:W-:Y:S01]  /*09c0*/  MOV R16, UR10 ;  /* 0x0000000a00107c02 */ /* 0x000fe20008000f00 */
[----:B------:R-:W-:Y:S02]  /*09d0*/  IMAD.U32 R17, RZ, RZ, UR11 ;  /* 0x0000000bff117e24 */ /* 0x000fe4000f8e00ff */
[----:B------:R-:W-:-:S04]  /*09e0*/  @P0 IMAD.WIDE R10, R5, 0x8, R10 ;  /* 0x00000008050a0825 */ /* 0x000fc800078e020a */
[----:B------:R-:W-:Y:S02]  /*09f0*/  @P0 IMAD.WIDE R16, R7, 0x8, R16 ;  /* 0x0000000807100825 */ /* 0x000fe400078e0210 */
[----:B0-----:R-:W3:Y:S04]  /*0a00*/  @P0 LDG.E.64 R6, desc[UR16][R10.64] ;  /* 0x000000100a060981 */ /* 0x001ee8000c1e1b00 */
[----:B------:R-:W3:Y:S01]  /*0a10*/  @P0 LDG.E.64 R4, desc[UR16][R16.64] ;  /* 0x0000001010040981 */ /* 0x000ee2000c1e1b00 */
[----:B------:R-:W-:Y:S01]  /*0a20*/  @P0 IMAD.WIDE.U32 R8, R9, 0x8, R16 ;  /* 0x0000000809080825 */ /* 0x000fe200078e0010 */
[----:B--2---:R-:W-:Y:S02]  /*0a30*/  MOV R12, UR12 ;  /* 0x0000000c000c7c02 */ /* 0x004fe40008000f00 */
[----:B------:R-:W-:Y:S01]  /*0a40*/  MOV R13, UR13 ;  /* 0x0000000d000d7c02 */ /* 0x000fe20008000f00 */
[----:B------:R-:W-:Y:S01]  /*0a50*/  @!P1 IMAD R21, R21, UR18, R2 ;  /* 0x0000001215159c24 */ /* 0x000fe2000f8e0202 */
[----:B------:R-:W-:Y:S01]  /*0a60*/  MOV R14, UR14 ;  /* 0x0000000e000e7c02 */ /* 0x000fe20008000f00 */
[----:B------:R-:W-:Y:S01]  /*0a70*/  @!P1 VIADD R19, R3, UR4 ;  /* 0x0000000403139c36 */ /* 0x000fe20008000000 */
[----:B------:R-:W-:Y:S01]  /*0a80*/  MOV R15, UR15 ;  /* 0x0000000f000f7c02 */ /* 0x000fe20008000f00 */
[----:B------:R-:W2:Y:S02]  /*0a90*/  @P0 LDG.E.64 R2, desc[UR16][R10.64+0x8] ;  /* 0x000008100a020981 */ /* 0x000ea4000c1e1b00 */
[----:B------:R-:W-:-:S02]  /*0aa0*/  @!P1 IMAD.WIDE R12, R19, 0x8, R12 ;  /* 0x00000008130c9825 */ /* 0x000fc400078e020c */
[----:B------:R-:W2:Y:S02]  /*0ab0*/  @P0 LDG.E.64 R8, desc[UR16][R8.64] ;  /* 0x0000001008080981 */ /* 0x000ea4000c1e1b00 */
[----:B------:R-:W-:Y:S02]  /*0ac0*/  @!P1 IMAD.WIDE R14, R21, 0x8, R14 ;  /* 0x00000008150e9825 */ /* 0x000fe400078e020e */
[----:B------:R-:W4:Y:S04]  /*0ad0*/  @!P1 LDG.E.64 R12, desc[UR16][R12.64] ;  /* 0x000000100c0c9981 */ /* 0x000f28000c1e1b00 */
[----:B------:R-:W4:Y:S01]  /*0ae0*/  @!P1 LDG.E.64 R14, desc[UR16][R14.64] ;  /* 0x000000100e0e9981 */ /* 0x000f22000c1e1b00 */
[----:B---3--:R-:W-:-:S08]  /*0af0*/  @P0 DFMA R4, R6, R4, R26 ;  /* 0x000000040604022b */ /* 0x008fd0000000001a */
[----:B--2---:R-:W-:-:S08]  /*0b00*/  @P0 DFMA R26, R2, R8, R4 ;  /* 0x00000008021a022b */ /* 0x004fd00000000004 */
[----:B----4-:R-:W-:-:S11]  /*0b10*/  @!P1 DFMA R26, R12, R14, R26 ;  /* 0x0000000e0c1a922b */ /* 0x010fd6000000001a */
.L_x_2:
[----:B------:R-:W1:Y:S02]  /*0b20*/  LDC.64 R2, c[0x0][0x390] ;  /* 0x0000e400ff027b82 */ /* 0x000e640000000a00 */
[----:B-1----:R-:W-:-:S05]  /*0b30*/  IMAD.WIDE R2, R0, 0x8, R2 ;  /* 0x0000000800027825 */ /* 0x002fca00078e0202 */
[----:B0-----:R-:W-:Y:S01]  /*0b40*/  STG.E.64 desc[UR16][R2.64], R26 ;  /* 0x0000001a02007986 */ /* 0x001fe2000c101b10 */
[----:B------:R-:W-:Y:S05]  /*0b50*/  EXIT ;  /* 0x000000000000794d */ /* 0x000fea0003800000 */
.L_x_4:
[----:B------:R-:W-:-:S00]  /*0b60*/  BRA `(.L_x_4) ;  /* 0xfffffffc00fc7947 */ /* 0x000fc0000383ffff */
[----:B------:R-:W-:-:S00]  /*0b70*/  NOP ;  /* 0x0000000000007918 */ /* 0x000fc00000000000 */
        /* <DEDUP_REMOVED lines=8> */
.L_x_16:


//--------------------- .text._Z18matrixDivideKernelPdS_S_i --------------------------
	.section	.text._Z18matrixDivideKernelPdS_S_i,"ax",@progbits
	.align	128
        .global         _Z18matrixDivideKernelPdS_S_i
        .type           _Z18matrixDivideKernelPdS_S_i,@function
        .size           _Z18matrixDivideKernelPdS_S_i,(.L_x_15 - _Z18matrixDivideKernelPdS_S_i)
        .other          _Z18matrixDivideKernelPdS_S_i,@"STO_CUDA_ENTRY STV_DEFAULT"
_Z18matrixDivideKernelPdS_S_i:
.text._Z18matrixDivideKernelPdS_S_i:
[----:B------:R-:W-:Y:S01]  /*0000*/  LDC R1, c[0x0][0x37c] ;  /* 0x0000df00ff017b82 */ /* 0x000fe20000000800 */
[----:B------:R-:W0:Y:S01]  /*0010*/  S2R R0, SR_CTAID.X ;  /* 0x0000000000007919 */ /* 0x000e220000002500 */
[----:B------:R-:W0:Y:S01]  /*0020*/  LDCU UR4, c[0x0][0x360] ;  /* 0x00006c00ff0477ac */ /* 0x000e220008000800 */
[----:B------:R-:W0:Y:S01]  /*0030*/  S2R R3, SR_TID.X ;  /* 0x0000000000037919 */ /* 0x000e220000002100 */
[----:B------:R-:W1:Y:S01]  /*0040*/  LDCU UR5, c[0x0][0x398] ;  /* 0x00007300ff0577ac */ /* 0x000e620008000800 */
[----:B0-----:R-:W-:-:S05]  /*0050*/  IMAD R0, R0, UR4, R3 ;  /* 0x0000000400007c24 */ /* 0x001fca000f8e0203 */
[----:B-1----:R-:W-:-:S13]  /*0060*/  ISETP.GE.AND P0, PT, R0, UR5, PT ;  /* 0x0000000500007c0c */ /* 0x002fda000bf06270 */
[----:B------:R-:W-:Y:S05]  /*0070*/  @P0 EXIT ;  /* 0x000000000000094d */ /* 0x000fea0003800000 */
[----:B------:R-:W0:Y:S01]  /*0080*/  LDC.64 R4, c[0x0][0x388] ;  /* 0x0000e200ff047b82 */ /* 0x000e220000000a00 */
[----:B------:R-:W1:Y:S07]  /*0090*/  LDCU.64 UR4, c[0x0][0x358] ;  /* 0x00006b00ff0477ac */ /* 0x000e6e0008000a00 */
[----:B------:R-:W2:Y:S01]  /*00a0*/  LDC.64 R6, c[0x0][0x380] ;  /* 0x0000e000ff067b82 */ /* 0x000ea20000000a00 */
[----:B0-----:R-:W-:-:S06]  /*00b0*/  IMAD.WIDE R4, R0, 0x8, R4 ;  /* 0x0000000800047825 */ /* 0x001fcc00078e0204 */
[----:B-1----:R-:W3:Y:S01]  /*00c0*/  LDG.E.64 R4, desc[UR4][R4.64] ;  /* 0x0000000404047981 */ /* 0x002ee2000c1e1b00 */
[----:B--2---:R-:W-:-:S06]  /*00d0*/  IMAD.WIDE R6, R0, 0x8, R6 ;  /* 0x0000000800067825 */ /* 0x004fcc00078e0206 */
[----:B------:R-:W2:Y:S01]  /*00e0*/  LDG.E.64 R6, desc[UR4][R6.64] ;  /* 0x0000000406067981 */ /* 0x000ea2000c1e1b00 */
[----:B------:R-:W-:Y:S01]  /*00f0*/  IMAD.MOV.U32 R2, RZ, RZ, 0x1 ;  /* 0x00000001ff027424 */ /* 0x000fe200078e00ff */
[----:B------:R-:W-:Y:S01]  /*0100*/  BSSY.RECONVERGENT B0, `(.L_x_5) ;  /* 0x0000010000007945 */ /* 0x000fe20003800200 */
[----:B---3--:R-:W0:Y:S01]  /*0110*/  MUFU.RCP64H R3, R5 ;  /* 0x0000000500037308 */ /* 0x008e220000001800 */
[----:B--2---:R-:W-:-:S03]  /*0120*/  FSETP.GEU.AND P1, PT, |R7|, 6.5827683646048100446e-37, PT ;  /* 0x036000000700780b */ /* 0x004fc60003f2e200 */
[----:B0-----:R-:W-:-:S08]  /*0130*/  DFMA R8, -R4, R2, 1 ;  /* 0x3ff000000408742b */ /* 0x001fd00000000102 */
[----:B------:R-:W-:-:S08]  /*0140*/  DFMA R8, R8, R8, R8 ;  /* 0x000000080808722b */ /* 0x000fd00000000008 */
[----:B------:R-:W-:-:S08]  /*0150*/  DFMA R8, R2, R8, R2 ;  /* 0x000000080208722b */ /* 0x000fd00000000002 */
[----:B------:R-:W-:-:S08]  /*0160*/  DFMA R2, -R4, R8, 1 ;  /* 0x3ff000000402742b */ /* 0x000fd00000000108 */
[----:B------:R-:W-:-:S08]  /*0170*/  DFMA R2, R8, R2, R8 ;  /* 0x000000020802722b */ /* 0x000fd00000000008 */
[----:B------:R-:W-:-:S08]  /*0180*/  DMUL R8, R6, R2 ;  /* 0x0000000206087228 */ /* 0x000fd00000000000 */
[----:B------:R-:W-:-:S08]  /*0190*/  DFMA R10, -R4, R8, R6 ;  /* 0x00000008040a722b */ /* 0x000fd00000000106 */
[----:B------:R-:W-:-:S10]  /*01a0*/  DFMA R2, R2, R10, R8 ;  /* 0x0000000a0202722b */ /* 0x000fd40000000008 */
[----:B------:R-:W-:-:S05]  /*01b0*/  FFMA R8, RZ, R5, R3 ;  /* 0x00000005ff087223 */ /* 0x000fca0000000003 */
[----:B------:R-:W-:-:S13]  /*01c0*/  FSETP.GT.AND P0, PT, |R8|, 1.469367938527859385e-39, PT ;  /* 0x001000000800780b */ /* 0x000fda0003f04200 */
[----:B------:R-:W-:Y:S05]  /*01d0*/  @P0 BRA P1, `(.L_x_6) ;  /* 0x0000000000080947 */ /* 0x000fea0000800000 */
[----:B------:R-:W-:-:S07]  /*01e0*/  MOV R10, 0x200 ;  /* 0x00000200000a7802 */ /* 0x000fce0000000f00 */
[----:B------:R-:W-:Y:S05]  /*01f0*/  CALL.REL.NOINC `($__internal_0_$__cuda_sm20_div_rn_f64_full) ;  /* 0x0000000000147944 */ /* 0x000fea0003c00000 */
.L_x_6:
[----:B------:R-:W-:Y:S05]  /*0200*/  BSYNC.RECONVERGENT B0 ;  /* 0x0000000000007941 */ /* 0x000fea0003800200 */
.L_x_5:
[----:B------:R-:W0:Y:S02]  /*0210*/  LDC.64 R4, c[0x0][0x390] ;  /* 0x0000e400ff047b82 */ /* 0x000e240000000a00 */
[----:B0-----:R-:W-:-:S05]  /*0220*/  IMAD.WIDE R4, R0, 0x8, R4 ;  /* 0x0000000800047825 */ /* 0x001fca00078e0204 */
[----:B------:R-:W-:Y:S01]  /*0230*/  STG.E.64 desc[UR4][R4.64], R2 ;  /* 0x0000000204007986 */ /* 0x000fe2000c101b04 */
[----:B------:R-:W-:Y:S05]  /*0240*/  EXIT ;  /* 0x000000000000794d */ /* 0x000fea0003800000 */
        .weak           $__internal_0_$__cuda_sm20_div_rn_f64_full
        .type           $__internal_0_$__cuda_sm20_div_rn_f64_full,@function
        .size           $__internal_0_$__cuda_sm20_div_rn_f64_full,(.L_x_15 - $__internal_0_$__cuda_sm20_div_rn_f64_full)
$__internal_0_$__cuda_sm20_div_rn_f64_full:
[C---:B------:R-:W-:Y:S01]  /*0250*/  FSETP.GEU.AND P0, PT, |R5|.reuse, 1.469367938527859385e-39, PT ;  /* 0x001000000500780b */ /* 0x040fe20003f0e200 */
[----:B------:R-:W-:Y:S01]  /*0260*/  IMAD.MOV.U32 R16, RZ, RZ, 0x1 ;  /* 0x00000001ff107424 */ /* 0x000fe200078e00ff */
[----:B------:R-:W-:Y:S01]  /*0270*/  LOP3.LUT R2, R5, 0x800fffff, RZ, 0xc0, !PT ;  /* 0x800fffff05027812 */ /* 0x000fe200078ec0ff */
[----:B------:R-:W-:Y:S01]  /*0280*/  BSSY.RECONVERGENT B1, `(.L_x_7) ;  /* 0x0000055000017945 */ /* 0x000fe20003800200 */
[C---:B------:R-:W-:Y:S02]  /*0290*/  FSETP.GEU.AND P2, PT, |R7|.reuse, 1.469367938527859385e-39, PT ;  /* 0x001000000700780b */ /* 0x040fe40003f4e200 */
[----:B------:R-:W-:Y:S01]  /*02a0*/  LOP3.LUT R3, R2, 0x3ff00000, RZ, 0xfc, !PT ;  /* 0x3ff0000002037812 */ /* 0x000fe200078efcff */
[----:B------:R-:W-:Y:S01]  /*02b0*/  IMAD.MOV.U32 R2, RZ, RZ, R4 ;  /* 0x000000ffff027224 */ /* 0x000fe200078e0004 */
[----:B------:R-:W-:Y:S02]  /*02c0*/  LOP3.LUT R11, R7, 0x7ff00000, RZ, 0xc0, !PT ;  /* 0x7ff00000070b7812 */ /* 0x000fe400078ec0ff */
[----:B------:R-:W-:-:S03]  /*02d0*/  LOP3.LUT R14, R5, 0x7ff00000, RZ, 0xc0, !PT ;  /* 0x7ff00000050e7812 */ /* 0x000fc600078ec0ff */
[----:B------:R-:W-:Y:S01]  /*02e0*/  @!P0 DMUL R2, R4, 8.98846567431157953865e+307 ;  /* 0x7fe0000004028828 */ /* 0x000fe20000000000 */
[----:B------:R-:W-:-:S03]  /*02f0*/  ISETP.GE.U32.AND P1, PT, R11, R14, PT ;  /* 0x0000000e0b00720c */ /* 0x000fc60003f26070 */
[----:B------:R-:W-:Y:S01]  /*0300*/  @!P2 LOP3.LUT R12, R5, 0x7ff00000, RZ, 0xc0, !PT ;  /* 0x7ff00000050ca812 */ /* 0x000fe200078ec0ff */
[----:B------:R-:W-:Y:S01]  /*0310*/  @!P2 IMAD.MOV.U32 R18, RZ, RZ, RZ ;  /* 0x000000ffff12a224 */ /* 0x000fe200078e00ff */
[----:B------:R-:W0:Y:S02]  /*0320*/  MUFU.RCP64H R17, R3 ;  /* 0x0000000300117308 */ /* 0x000e240000001800 */
[----:B------:R-:W-:Y:S01]  /*0330*/  @!P2 ISETP.GE.U32.AND P3, PT, R11, R12, PT ;  /* 0x0000000c0b00a20c */ /* 0x000fe20003f66070 */
[----:B------:R-:W-:-:S05]  /*0340*/  IMAD.MOV.U32 R12, RZ, RZ, 0x1ca00000 ;  /* 0x1ca00000ff0c7424 */ /* 0x000fca00078e00ff */
[----:B------:R-:W-:-:S04]  /*0350*/  @!P2 SEL R13, R12, 0x63400000, !P3 ;  /* 0x634000000c0da807 */ /* 0x000fc80005800000 */
[----:B------:R-:W-:-:S04]  /*0360*/  @!P2 LOP3.LUT R13, R13, 0x80000000, R7, 0xf8, !PT ;  /* 0x800000000d0da812 */ /* 0x000fc800078ef807 */
[----:B------:R-:W-:Y:S01]  /*0370*/  @!P2 LOP3.LUT R19, R13, 0x100000, RZ, 0xfc, !PT ;  /* 0x001000000d13a812 */ /* 0x000fe200078efcff */
[----:B0-----:R-:W-:-:S08]  /*0380*/  DFMA R8, R16, -R2, 1 ;  /* 0x3ff000001008742b */ /* 0x001fd00000000802 */
[----:B------:R-:W-:-:S08]  /*0390*/  DFMA R8, R8, R8, R8 ;  /* 0x000000080808722b */ /* 0x000fd00000000008 */
[----:B------:R-:W-:Y:S01]  /*03a0*/  DFMA R16, R16, R8, R16 ;  /* 0x000000081010722b */ /* 0x000fe20000000010 */
[----:B------:R-:W-:Y:S01]  /*03b0*/  SEL R9, R12, 0x63400000, !P1 ;  /* 0x634000000c097807 */ /* 0x000fe20004800000 */
[----:B------:R-:W-:-:S03]  /*03c0*/  IMAD.MOV.U32 R8, RZ, RZ, R6 ;  /* 0x000000ffff087224 */ /* 0x000fc600078e0006 */
[----:B------:R-:W-:-:S03]  /*03d0*/  LOP3.LUT R9, R9, 0x800fffff, R7, 0xf8, !PT ;  /* 0x800fffff09097812 */ /* 0x000fc600078ef807 */
[----:B------:R-:W-:-:S03]  /*03e0*/  DFMA R20, R16, -R2, 1 ;  /* 0x3ff000001014742b */ /* 0x000fc60000000802 */
[----:B------:R-:W-:-:S05]  /*03f0*/  @!P2 DFMA R8, R8, 2, -R18 ;  /* 0x400000000808a82b */ /* 0x000fca0000000812 */
[----:B------:R-:W-:Y:S01]  /*0400*/  DFMA R16, R16, R20, R16 ;  /* 0x000000141010722b */ /* 0x000fe20000000010 */
[----:B------:R-:W-:Y:S02]  /*0410*/  IMAD.MOV.U32 R21, RZ, RZ, R11 ;  /* 0x000000ffff157224 */ /* 0x000fe400078e000b */
[----:B------:R-:W-:Y:S01]  /*0420*/  IMAD.MOV.U32 R20, RZ, RZ, R14 ;  /* 0x000000ffff147224 */ /* 0x000fe200078e000e */
[----:B------:R-:W-:Y:S02]  /*0430*/  @!P0 LOP3.LUT R20, R3, 0x7ff00000, RZ, 0xc0, !PT ;  /* 0x7ff0000003148812 */ /* 0x000fe400078ec0ff */
[----:B------:R-:W-:Y:S02]  /*0440*/  @!P2 LOP3.LUT R21, R9, 0x7ff00000, RZ, 0xc0, !PT ;  /* 0x7ff000000915a812 */ /* 0x000fe400078ec0ff */
[----:B------:R-:W-:Y:S01]  /*0450*/  DMUL R18, R16, R8 ;  /* 0x0000000810127228 */ /* 0x000fe20000000000 */
[----:B------:R-:W-:Y:S02]  /*0460*/  VIADD R22, R20, 0xffffffff ;  /* 0xffffffff14167836 */ /* 0x000fe40000000000 */
[----:B------:R-:W-:-:S05]  /*0470*/  VIADD R13, R21, 0xffffffff ;  /* 0xffffffff150d7836 */ /* 0x000fca0000000000 */
[----:B------:R-:W-:Y:S01]  /*0480*/  DFMA R14, R18, -R2, R8 ;  /* 0x80000002120e722b */ /* 0x000fe20000000008 */
[----:B------:R-:W-:-:S04]  /*0490*/  ISETP.GT.U32.AND P0, PT, R13, 0x7feffffe, PT ;  /* 0x7feffffe0d00780c */ /* 0x000fc80003f04070 */
[----:B------:R-:W-:-:S03]  /*04a0*/  ISETP.GT.U32.OR P0, PT, R22, 0x7feffffe, P0 ;  /* 0x7feffffe1600780c */ /* 0x000fc60000704470 */
[----:B------:R-:W-:-:S10]  /*04b0*/  DFMA R14, R16, R14, R18 ;  /* 0x0000000e100e722b */ /* 0x000fd40000000012 */
[----:B------:R-:W-:Y:S05]  /*04c0*/  @P0 BRA `(.L_x_8) ;  /* 0x00000000006c0947 */ /* 0x000fea0003800000 */
[----:B------:R-:W-:-:S04]  /*04d0*/  LOP3.LUT R16, R5, 0x7ff00000, RZ, 0xc0, !PT ;  /* 0x7ff0000005107812 */ /* 0x000fc800078ec0ff */
[CC--:B------:R-:W-:Y:S02]  /*04e0*/  VIADDMNMX R6, R11.reuse, -R16.reuse, 0xb9600000, !PT ;  /* 0xb96000000b067446 */ /* 0x0c0fe40007800910 */
[----:B------:R-:W-:Y:S02]  /*04f0*/  ISETP.GE.U32.AND P0, PT, R11, R16, PT ;  /* 0x000000100b00720c */ /* 0x000fe40003f06070 */
[----:B------:R-:W-:Y:S02]  /*0500*/  VIMNMX R6, PT, PT, R6, 0x46a00000, PT ;  /* 0x46a0000006067848 */ /* 0x000fe40003fe0100 */
[----:B------:R-:W-:-:S05]  /*0510*/  SEL R11, R12, 0x63400000, !P0 ;  /* 0x634000000c0b7807 */ /* 0x000fca0004000000 */
[----:B------:R-:W-:Y:S02]  /*0520*/  IMAD.IADD R11, R6, 0x1, -R11 ;  /* 0x00000001060b7824 */ /* 0x000fe400078e0a0b */
[----:B------:R-:W-:Y:S02]  /*0530*/  IMAD.MOV.U32 R6, RZ, RZ, RZ ;  /* 0x000000ffff067224 */ /* 0x000fe400078e00ff */
[----:B------:R-:W-:-:S06]  /*0540*/  VIADD R7, R11, 0x7fe00000 ;  /* 0x7fe000000b077836 */ /* 0x000fcc0000000000 */
[----:B------:R-:W-:-:S10]  /*0550*/  DMUL R12, R14, R6 ;  /* 0x000000060e0c7228 */ /* 0x000fd40000000000 */
[----:B------:R-:W-:-:S13]  /*0560*/  FSETP.GTU.AND P0, PT, |R13|, 1.469367938527859385e-39, PT ;  /* 0x001000000d00780b */ /* 0x000fda0003f0c200 */
[----:B------:R-:W-:Y:S05]  /*0570*/  @P0 BRA `(.L_x_9) ;  /* 0x0000000000940947 */ /* 0x000fea0003800000 */
[----:B------:R-:W-:Y:S01]  /*0580*/  DFMA R2, R14, -R2, R8 ;  /* 0x800000020e02722b */ /* 0x000fe20000000008 */
[----:B------:R-:W-:-:S09]  /*0590*/  IMAD.MOV.U32 R6, RZ, RZ, RZ ;  /* 0x000000ffff067224 */ /* 0x000fd200078e00ff */
[C---:B------:R-:W-:Y:S02]  /*05a0*/  FSETP.NEU.AND P0, PT, R3.reuse, RZ, PT ;  /* 0x000000ff0300720b */ /* 0x040fe40003f0d000 */
[----:B------:R-:W-:-:S04]  /*05b0*/  LOP3.LUT R5, R3, 0x80000000, R5, 0x48, !PT ;  /* 0x8000000003057812 */ /* 0x000fc800078e4805 */
[----:B------:R-:W-:-:S07]  /*05c0*/  LOP3.LUT R7, R5, R7, RZ, 0xfc, !PT ;  /* 0x0000000705077212 */ /* 0x000fce00078efcff */
[----:B------:R-:W-:Y:S05]  /*05d0*/  @!P0 BRA `(.L_x_9) ;  /* 0x00000000007c8947 */ /* 0x000fea0003800000 */
[----:B------:R-:W-:Y:S01]  /*05e0*/  IMAD.MOV R3, RZ, RZ, -R11 ;  /* 0x000000ffff037224 */ /* 0x000fe200078e0a0b */
[----:B------:R-:W-:Y:S01]  /*05f0*/  DMUL.RP R6, R14, R6 ;  /* 0x000000060e067228 */ /* 0x000fe20000008000 */
[----:B------:R-:W-:Y:S01]  /*0600*/  IMAD.MOV.U32 R2, RZ, RZ, RZ ;  /* 0x000000ffff027224 */ /* 0x000fe200078e00ff */
[----:B------:R-:W-:-:S05]  /*0610*/  IADD3 R11, PT, PT, -R11, -0x43300000, RZ ;  /* 0xbcd000000b0b7810 */ /* 0x000fca0007ffe1ff */
[----:B------:R-:W-:-:S03]  /*0620*/  DFMA R2, R12, -R2, R14 ;  /* 0x800000020c02722b */ /* 0x000fc6000000000e */
[----:B------:R-:W-:-:S07]  /*0630*/  LOP3.LUT R5, R7, R5, RZ, 0x3c, !PT ;  /* 0x0000000507057212 */ /* 0x000fce00078e3cff */
[----:B------:R-:W-:-:S04]  /*0640*/  FSETP.NEU.AND P0, PT, |R3|, R11, PT ;  /* 0x0000000b0300720b */ /* 0x000fc80003f0d200 */
[----:B------:R-:W-:Y:S02]  /*0650*/  FSEL R12, R6, R12, !P0 ;  /* 0x0000000c060c7208 */ /* 0x000fe40004000000 */
[----:B------:R-:W-:Y:S01]  /*0660*/  FSEL R13, R5, R13, !P0 ;  /* 0x0000000d050d7208 */ /* 0x000fe20004000000 */
[----:B------:R-:W-:Y:S06]  /*0670*/  BRA `(.L_x_9) ;  /* 0x0000000000547947 */ /* 0x000fec0003800000 */
.L_x_8:
[----:B------:R-:W-:-:S14]  /*0680*/  DSETP.NAN.AND P0, PT, R6, R6, PT ;  /* 0x000000060600722a */ /* 0x000fdc0003f08000 */
[----:B------:R-:W-:Y:S05]  /*0690*/  @P0 BRA `(.L_x_10) ;  /* 0x0000000000440947 */ /* 0x000fea0003800000 */
[----:B------:R-:W-:-:S14]  /*06a0*/  DSETP.NAN.AND P0, PT, R4, R4, PT ;  /* 0x000000040400722a */ /* 0x000fdc0003f08000 */
[----:B------:R-:W-:Y:S05]  /*06b0*/  @P0 BRA `(.L_x_11) ;  /* 0x0000000000300947 */ /* 0x000fea0003800000 */
[----:B------:R-:W-:Y:S01]  /*06c0*/  ISETP.NE.AND P0, PT, R21, R20, PT ;  /* 0x000000141500720c */ /* 0x000fe20003f05270 */
[----:B------:R-:W-:Y:S02]  /*06d0*/  IMAD.MOV.U32 R12, RZ, RZ, 0x0 ;  /* 0x00000000ff0c7424 */ /* 0x000fe400078e00ff */
[----:B------:R-:W-:-:S10]  /*06e0*/  IMAD.MOV.U32 R13, RZ, RZ, -0x80000 ;  /* 0xfff80000ff0d7424 */ /* 0x000fd400078e00ff */
[----:B------:R-:W-:Y:S05]  /*06f0*/  @!P0 BRA `(.L_x_9) ;  /* 0x0000000000348947 */ /* 0x000fea0003800000 */
[----:B------:R-:W-:Y:S02]  /*0700*/  ISETP.NE.AND P0, PT, R21, 0x7ff00000, PT ;  /* 0x7ff000001500780c */ /* 0x000fe40003f05270 */
[----:B------:R-:W-:Y:S02]  /*0710*/  LOP3.LUT R13, R7, 0x80000000, R5, 0x48, !PT ;  /* 0x80000000070d7812 */ /* 0x000fe400078e4805 */
[----:B------:R-:W-:-:S13]  /*0720*/  ISETP.EQ.OR P0, PT, R20, RZ, !P0 ;  /* 0x000000ff1400720c */ /* 0x000fda0004702670 */
[----:B------:R-:W-:Y:S01]  /*0730*/  @P0 LOP3.LUT R2, R13, 0x7ff00000, RZ, 0xfc, !PT ;  /* 0x7ff000000d020812 */ /* 0x000fe200078efcff */
[----:B------:R-:W-:Y:S02]  /*0740*/  @!P0 IMAD.MOV.U32 R12, RZ, RZ, RZ ;  /* 0x000000ffff0c8224 */ /* 0x000fe400078e00ff */
[----:B------:R-:W-:Y:S02]  /*0750*/  @P0 IMAD.MOV.U32 R12, RZ, RZ, RZ ;  /* 0x000000ffff0c0224 */ /* 0x000fe400078e00ff */
[----:B------:R-:W-:Y:S01]  /*0760*/  @P0 IMAD.MOV.U32 R13, RZ, RZ, R2 ;  /* 0x000000ffff0d0224 */ /* 0x000fe200078e0002 */
[----:B------:R-:W-:Y:S06]  /*0770*/  BRA `(.L_x_9) ;  /* 0x0000000000147947 */ /* 0x000fec0003800000 */
.L_x_11:
[----:B------:R-:W-:Y:S01]  /*0780*/  LOP3.LUT R13, R5, 0x80000, RZ, 0xfc, !PT ;  /* 0x00080000050d7812 */ /* 0x000fe200078efcff */
[----:B------:R-:W-:Y:S01]  /*0790*/  IMAD.MOV.U32 R12, RZ, RZ, R4 ;  /* 0x000000ffff0c7224 */ /* 0x000fe200078e0004 */
[----:B------:R-:W-:Y:S06]  /*07a0*/  BRA `(.L_x_9) ;  /* 0x0000000000087947 */ /* 0x000fec0003800000 */
.L_x_10:
[----:B------:R-:W-:Y:S01]  /*07b0*/  LOP3.LUT R13, R7, 0x80000, RZ, 0xfc, !PT ;  /* 0x00080000070d7812 */ /* 0x000fe200078efcff */
[----:B------:R-:W-:-:S07]  /*07c0*/  IMAD.MOV.U32 R12, RZ, RZ, R6 ;  /* 0x000000ffff0c7224 */ /* 0x000fce00078e0006 */
.L_x_9:
[----:B------:R-:W-:Y:S05]  /*07d0*/  BSYNC.RECONVERGENT B1 ;  /* 0x0000000000017941 */ /* 0x000fea0003800200 */
.L_x_7:
[----:B------:R-:W-:Y:S02]  /*07e0*/  IMAD.MOV.U32 R11, RZ, RZ, 0x0 ;  /* 0x00000000ff0b7424 */ /* 0x000fe400078e00ff */
[----:B------:R-:W-:Y:S02]  /*07f0*/  IMAD.MOV.U32 R2, RZ, RZ, R12 ;  /* 0x000000ffff027224 */ /* 0x000fe400078e000c */
[----:B------:R-:W-:Y:S01]  /*0800*/  IMAD.MOV.U32 R3, RZ, RZ, R13 ;  /* 0x000000ffff037224 */ /* 0x000fe200078e000d */
[----:B------:R-:W-:Y:S06]  /*0810*/  RET.REL.NODEC R10 `(_Z18matrixDivideKernelPdS_S_i) ;  /* 0xfffffff40af87950 */ /* 0x000fec0003c3ffff */
.L_x_12:
        /* <DEDUP_REMOVED lines=14> */
.L_x_15:


//--------------------- .text._Z15checkZeroKernelPdiPi --------------------------
	.section	.text._Z15checkZeroKernelPdiPi,"ax",@progbits
	.align	128
        .global         _Z15checkZeroKernelPdiPi
        .type           _Z15checkZeroKernelPdiPi,@function
        .size           _Z15checkZeroKernelPdiPi,(.L_x_18 - _Z15checkZeroKernelPdiPi)
        .other          _Z15checkZeroKernelPdiPi,@"STO_CUDA_ENTRY STV_DEFAULT"
_Z15checkZeroKernelPdiPi:
.text._Z15checkZeroKernelPdiPi:
        /* <DEDUP_REMOVED lines=9> */
[----:B------:R-:W1:Y:S01]  /*0090*/  LDCU.64 UR4, c[0x0][0x358] ;  /* 0x00006b00ff0477ac */ /* 0x000e620008000a00 */
[----:B0-----:R-:W-:-:S06]  /*00a0*/  IMAD.WIDE R2, R5, 0x8, R2 ;  /* 0x0000000805027825 */ /* 0x001fcc00078e0202 */
[----:B-1----:R-:W2:Y:S02]  /*00b0*/  LDG.E.64 R2, desc[UR4][R2.64] ;  /* 0x0000000402027981 */ /* 0x002ea4000c1e1b00 */
[----:B--2---:R-:W-:-:S14]  /*00c0*/  DSETP.NEU.AND P0, PT, R2, RZ, PT ;  /* 0x000000ff0200722a */ /* 0x004fdc0003f0d000 */
[----:B------:R-:W-:Y:S05]  /*00d0*/  @P0 EXIT ;  /* 0x000000000000094d */ /* 0x000fea0003800000 */
[----:B------:R-:W0:Y:S01]  /*00e0*/  LDC.64 R2, c[0x0][0x390] ;  /* 0x0000e400ff027b82 */ /* 0x000e220000000a00 */
[----:B------:R-:W-:-:S05]  /*00f0*/  MOV R5, 0x1 ;  /* 0x0000000100057802 */ /* 0x000fca0000000f00 */
[----:B0-----:R-:W-:Y:S01]  /*0100*/  STG.E desc[UR4][R2.64], R5 ;  /* 0x0000000502007986 */ /* 0x001fe2000c101904 */
[----:B------:R-:W-:Y:S05]  /*0110*/  EXIT ;  /* 0x000000000000794d */ /* 0x000fea0003800000 */
.L_x_13:
        /* <DEDUP_REMOVED lines=14> */
.L_x_18:


//--------------------- .text._Z15matrixAddKernelPdS_S_i --------------------------
	.section	.text._Z15matrixAddKernelPdS_S_i,"ax",@progbits
	.align	128
        .global         _Z15matrixAddKernelPdS_S_i
        .type           _Z15matrixAddKernelPdS_S_i,@function
        .size           _Z15matrixAddKernelPdS_S_i,(.L_x_19 - _Z15matrixAddKernelPdS_S_i)
        .other          _Z15matrixAddKernelPdS_S_i,@"STO_CUDA_ENTRY STV_DEFAULT"
_Z15matrixAddKernelPdS_S_i:
.text._Z15matrixAddKernelPdS_S_i:
        /* <DEDUP_REMOVED lines=10> */
[----:B------:R-:W2:Y:S08]  /*00a0*/  LDC.64 R4, c[0x0][0x388] ;  /* 0x0000e200ff047b82 */ /* 0x000eb00000000a00 */
[----:B------:R-:W3:Y:S01]  /*00b0*/  LDC.64 R8, c[0x0][0x390] ;  /* 0x0000e400ff087b82 */ /* 0x000ee20000000a00 */
[----:B0-----:R-:W-:-:S06]  /*00c0*/  IMAD.WIDE R2, R11, 0x8, R2 ;  /* 0x000000080b027825 */ /* 0x001fcc00078e0202 */
[----:B-1----:R-:W4:Y:S01]  /*00d0*/  LDG.E.64 R2, desc[UR4][R2.64] ;  /* 0x0000000402027981 */ /* 0x002f22000c1e1b00 */
[----:B--2---:R-:W-:-:S06]  /*00e0*/  IMAD.WIDE R4, R11, 0x8, R4 ;  /* 0x000000080b047825 */ /* 0x004fcc00078e0204 */
[----:B------:R-:W4:Y:S01]  /*00f0*/  LDG.E.64 R4, desc[UR4][R4.64] ;  /* 0x0000000404047981 */ /* 0x000f22000c1e1b00 */
[----:B---3--:R-:W-:Y:S01]  /*0100*/  IMAD.WIDE R8, R11, 0x8, R8 ;  /* 0x000000080b087825 */ /* 0x008fe200078e0208 */
[----:B----4-:R-:W-:-:S07]  /*0110*/  DADD R6, R2, R4 ;  /* 0x0000000002067229 */ /* 0x010fce0000000004 */
[----:B------:R-:W-:Y:S01]  /*0120*/  STG.E.64 desc[UR4][R8.64], R6 ;  /* 0x0000000608007986 */ /* 0x000fe2000c101b04 */
[----:B------:R-:W-:Y:S05]  /*0130*/  EXIT ;  /* 0x000000000000794d */ /* 0x000fea0003800000 */
.L_x_14:
        /* <DEDUP_REMOVED lines=12> */
.L_x_19:


//--------------------- .nv.shared.reserved.0     --------------------------
	.section	.nv.shared.reserved.0,"aw",@nobits
	.weak		__nv_reservedSMEM_offset_0_alias
	.size		__nv_reservedSMEM_offset_0_alias, 0, 64
	.other		__nv_reservedSMEM_offset_0_alias,@"STO_CUDA_RESERVED_SHARED STV_DEFAULT"
__nv_reservedSMEM_offset_0_alias:
	.zero		0
	.zero		64


//--------------------- .nv.constant0._Z20matrixMultiplyKernelPdS_S_ii --------------------------
	.section	.nv.constant0._Z20matrixMultiplyKernelPdS_S_ii,"a",@progbits
	.sectionflags	@""
	.align	4
.nv.constant0._Z20matrixMultiplyKernelPdS_S_ii:
	.zero		928


//--------------------- .nv.constant0._Z18matrixDivideKernelPdS_S_i --------------------------
	.section	.nv.constant0._Z18matrixDivideKernelPdS_S_i,"a",@progbits
	.sectionflags	@""
	.align	4
.nv.constant0._Z18matrixDivideKernelPdS_S_i:
	.zero		924


//--------------------- .nv.constant0._Z15checkZeroKernelPdiPi --------------------------
	.section	.nv.constant0._Z15checkZeroKernelPdiPi,"a",@progbits
	.sectionflags	@""
	.align	4
.nv.constant0._Z15checkZeroKernelPdiPi:
	.zero		920


//--------------------- .nv.constant0._Z15matrixAddKernelPdS_S_i --------------------------
	.section	.nv.constant0._Z15matrixAddKernelPdS_S_i,"a",@progbits
	.sectionflags	@""
	.align	4
.nv.constant0._Z15matrixAddKernelPdS_S_i:
	.zero		924


//--------------------- SYMBOLS --------------------------

	.type		.nv.reservedSmem.offset0,@object
	.size		.nv.reservedSmem.offset0,0x4
